	.target	sm_90a

	.elftype	@"ET_EXEC"


//--------------------- .note.nv.tkinfo           --------------------------
	.section	.note.nv.tkinfo,"",@"SHT_NOTE"
	.sectionflags	@"SHF_NOTE_NV_TKINFO"
	.tkinfo
        /*0018*/ 	.word	0x00000002
        /*0030*/ 	.string	""
        /*0030*/ 	.string	"ptxas"
        /*0030*/ 	.string	"Cuda compilation tools, release 13.0, V13.0.88"
        /*0030*/ 	.string	"Build cuda_13.0.r13.0/compiler.36424714_0"
        /*0030*/ 	.string	"-v  -suppress-debug-info  -lineinfo  -arch sm_90a "



//--------------------- .note.nv.cuinfo           --------------------------
	.section	.note.nv.cuinfo,"",@"SHT_NOTE"
	.sectionflags	@"SHF_NOTE_NV_CUINFO"
        /*0018*/ 	.short	0x0002
        /*001a*/ 	.short	0x005a
        /*001c*/ 	.short	0x0082
	.zero		2


//--------------------- .nv.info                  --------------------------
	.section	.nv.info,"",@"SHT_CUDA_INFO"
	.align	4


	//----- nvinfo : EIATTR_REGCOUNT
	.align		4
        /*0000*/ 	.byte	0x04, 0x2f
        /*0002*/ 	.short	(.L_2 - .L_1)
	.align		4
.L_1:
        /*0004*/ 	.word	index@(attn_fwd)
        /*0008*/ 	.word	0x000000ff


	//----- nvinfo : EIATTR_FRAME_SIZE
	.align		4
.L_2:
        /*000c*/ 	.byte	0x04, 0x11
        /*000e*/ 	.short	(.L_4 - .L_3)
	.align		4
.L_3:
        /*0010*/ 	.word	index@(attn_fwd)
        /*0014*/ 	.word	0x00000250


	//----- nvinfo : EIATTR_MIN_STACK_SIZE
	.align		4
.L_4:
        /*0018*/ 	.byte	0x04, 0x12
        /*001a*/ 	.short	(.L_6 - .L_5)
	.align		4
.L_5:
        /*001c*/ 	.word	index@(attn_fwd)
        /*0020*/ 	.word	0x00000250
.L_6:


//--------------------- .nv.compat                --------------------------
	.section	.nv.compat,"",@"SHT_CUDA_COMPAT_INFO"
	.align	4
        /*0000*/ 	.byte	0x02, 0x09, 0x01, 0x00, 0x02, 0x02, 0x01, 0x00, 0x02, 0x05, 0x05, 0x00, 0x03, 0x07, 0x01, 0x01
        /*0010*/ 	.byte	0x02, 0x03, 0x00, 0x00, 0x02, 0x06, 0x01, 0x00, 0x04, 0x0b, 0x08, 0x00, 0x00, 0x00, 0x00, 0x00
        /*0020*/ 	.byte	0x00, 0x00, 0x00, 0x00


//--------------------- .nv.info.attn_fwd         --------------------------
	.section	.nv.info.attn_fwd,"",@"SHT_CUDA_INFO"
	.sectionflags	@""
	.align	4


	//----- nvinfo : EIATTR_CUDA_API_VERSION
	.align		4
        /*0000*/ 	.byte	0x04, 0x37
        /*0002*/ 	.short	(.L_8 - .L_7)
.L_7:
        /*0004*/ 	.word	0x00000082


	//----- nvinfo : EIATTR_KPARAM_INFO
	.align		4
.L_8:
        /*0008*/ 	.byte	0x04, 0x17
        /*000a*/ 	.short	(.L_10 - .L_9)
.L_9:
        /*000c*/ 	.word	0x00000000
        /*0010*/ 	.short	0x0019
        /*0012*/ 	.short	0x0080
        /*0014*/ 	.byte	0x00, 0xf4, 0x21, 0x00


	//----- nvinfo : EIATTR_KPARAM_INFO
	.align		4
.L_10:
        /*0018*/ 	.byte	0x04, 0x17
        /*001a*/ 	.short	(.L_12 - .L_11)
.L_11:
        /*001c*/ 	.word	0x00000000
        /*0020*/ 	.short	0x0018
        /*0022*/ 	.short	0x0078
        /*0024*/ 	.byte	0x00, 0xf4, 0x21, 0x00


	//----- nvinfo : EIATTR_KPARAM_INFO
	.align		4
.L_12:
        /*0028*/ 	.byte	0x04, 0x17
        /*002a*/ 	.short	(.L_14 - .L_13)
.L_13:
        /*002c*/ 	.word	0x00000000
        /*0030*/ 	.short	0x0017
        /*0032*/ 	.short	0x0070
        /*0034*/ 	.byte	0x00, 0xf0, 0x11, 0x00


	//----- nvinfo : EIATTR_KPARAM_INFO
	.align		4
.L_14:
        /*0038*/ 	.byte	0x04, 0x17
        /*003a*/ 	.short	(.L_16 - .L_15)
.L_15:
        /*003c*/ 	.word	0x00000000
        /*0040*/ 	.short	0x0016
        /*0042*/ 	.short	0x006c
        /*0044*/ 	.byte	0x00, 0xf0, 0x11, 0x00


	//----- nvinfo : EIATTR_KPARAM_INFO
	.align		4
.L_16:
        /*0048*/ 	.byte	0x04, 0x17
        /*004a*/ 	.short	(.L_18 - .L_17)
.L_17:
        /*004c*/ 	.word	0x00000000
        /*0050*/ 	.short	0x0015
        /*0052*/ 	.short	0x0068
        /*0054*/ 	.byte	0x00, 0xf0, 0x11, 0x00


	//----- nvinfo : EIATTR_KPARAM_INFO
	.align		4
.L_18:
        /*0058*/ 	.byte	0x04, 0x17
        /*005a*/ 	.short	(.L_20 - .L_19)
.L_19:
        /*005c*/ 	.word	0x00000000
        /*0060*/ 	.short	0x0014
        /*0062*/ 	.short	0x0064
        /*0064*/ 	.byte	0x00, 0xf0, 0x11, 0x00


	//----- nvinfo : EIATTR_KPARAM_INFO
	.align		4
.L_20:
        /*0068*/ 	.byte	0x04, 0x17
        /*006a*/ 	.short	(.L_22 - .L_21)
.L_21:
        /*006c*/ 	.word	0x00000000
        /*0070*/ 	.short	0x0013
        /*0072*/ 	.short	0x0060
        /*0074*/ 	.byte	0x00, 0xf0, 0x11, 0x00


	//----- nvinfo : EIATTR_KPARAM_INFO
	.align		4
.L_22:
        /*0078*/ 	.byte	0x04, 0x17
        /*007a*/ 	.short	(.L_24 - .L_23)
.L_23:
        /*007c*/ 	.word	0x00000000
        /*0080*/ 	.short	0x0012
        /*0082*/ 	.short	0x005c
        /*0084*/ 	.byte	0x00, 0xf0, 0x11, 0x00


	//----- nvinfo : EIATTR_KPARAM_INFO
	.align		4
.L_24:
        /*0088*/ 	.byte	0x04, 0x17
        /*008a*/ 	.short	(.L_26 - .L_25)
.L_25:
        /*008c*/ 	.word	0x00000000
        /*0090*/ 	.short	0x0011
        /*0092*/ 	.short	0x0058
        /*0094*/ 	.byte	0x00, 0xf0, 0x11, 0x00


	//----- nvinfo : EIATTR_KPARAM_INFO
	.align		4
.L_26:
        /*0098*/ 	.byte	0x04, 0x17
        /*009a*/ 	.short	(.L_28 - .L_27)
.L_27:
        /*009c*/ 	.word	0x00000000
        /*00a0*/ 	.short	0x0010
        /*00a2*/ 	.short	0x0054
        /*00a4*/ 	.byte	0x00, 0xf0, 0x11, 0x00


	//----- nvinfo : EIATTR_KPARAM_INFO
	.align		4
.L_28:
        /*00a8*/ 	.byte	0x04, 0x17
        /*00aa*/ 	.short	(.L_30 - .L_29)
.L_29:
        /*00ac*/ 	.word	0x00000000
        /*00b0*/ 	.short	0x000f
        /*00b2*/ 	.short	0x0050
        /*00b4*/ 	.byte	0x00, 0xf0, 0x11, 0x00


	//----- nvinfo : EIATTR_KPARAM_INFO
	.align		4
.L_30:
        /*00b8*/ 	.byte	0x04, 0x17
        /*00ba*/ 	.short	(.L_32 - .L_31)
.L_31:
        /*00bc*/ 	.word	0x00000000
        /*00c0*/ 	.short	0x000e
        /*00c2*/ 	.short	0x004c
        /*00c4*/ 	.byte	0x00, 0xf0, 0x11, 0x00


	//----- nvinfo : EIATTR_KPARAM_INFO
	.align		4
.L_32:
        /*00c8*/ 	.byte	0x04, 0x17
        /*00ca*/ 	.short	(.L_34 - .L_33)
.L_33:
        /*00cc*/ 	.word	0x00000000
        /*00d0*/ 	.short	0x000d
        /*00d2*/ 	.short	0x0048
        /*00d4*/ 	.byte	0x00, 0xf0, 0x11, 0x00


	//----- nvinfo : EIATTR_KPARAM_INFO
	.align		4
.L_34:
        /*00d8*/ 	.byte	0x04, 0x17
        /*00da*/ 	.short	(.L_36 - .L_35)
.L_35:
        /*00dc*/ 	.word	0x00000000
        /*00e0*/ 	.short	0x000c
        /*00e2*/ 	.short	0x0044
        /*00e4*/ 	.byte	0x00, 0xf0, 0x11, 0x00


	//----- nvinfo : EIATTR_KPARAM_INFO
	.align		4
.L_36:
        /*00e8*/ 	.byte	0x04, 0x17
        /*00ea*/ 	.short	(.L_38 - .L_37)
.L_37:
        /*00ec*/ 	.word	0x00000000
        /*00f0*/ 	.short	0x000b
        /*00f2*/ 	.short	0x0040
        /*00f4*/ 	.byte	0x00, 0xf0, 0x11, 0x00


	//----- nvinfo : EIATTR_KPARAM_INFO
	.align		4
.L_38:
        /*00f8*/ 	.byte	0x04, 0x17
        /*00fa*/ 	.short	(.L_40 - .L_39)
.L_39:
        /*00fc*/ 	.word	0x00000000
        /*0100*/ 	.short	0x000a
        /*0102*/ 	.short	0x003c
        /*0104*/ 	.byte	0x00, 0xf0, 0x11, 0x00


	//----- nvinfo : EIATTR_KPARAM_INFO
	.align		4
.L_40:
        /*0108*/ 	.byte	0x04, 0x17
        /*010a*/ 	.short	(.L_42 - .L_41)
.L_41:
        /*010c*/ 	.word	0x00000000
        /*0110*/ 	.short	0x0009
        /*0112*/ 	.short	0x0038
        /*0114*/ 	.byte	0x00, 0xf0, 0x11, 0x00


	//----- nvinfo : EIATTR_KPARAM_INFO
	.align		4
.L_42:
        /*0118*/ 	.byte	0x04, 0x17
        /*011a*/ 	.short	(.L_44 - .L_43)
.L_43:
        /*011c*/ 	.word	0x00000000
        /*0120*/ 	.short	0x0008
        /*0122*/ 	.short	0x0034
        /*0124*/ 	.byte	0x00, 0xf0, 0x11, 0x00


	//----- nvinfo : EIATTR_KPARAM_INFO
	.align		4
.L_44:
        /*0128*/ 	.byte	0x04, 0x17
        /*012a*/ 	.short	(.L_46 - .L_45)
.L_45:
        /*012c*/ 	.word	0x00000000
        /*0130*/ 	.short	0x0007
        /*0132*/ 	.short	0x0030
        /*0134*/ 	.byte	0x00, 0xf0, 0x11, 0x00


	//----- nvinfo : EIATTR_KPARAM_INFO
	.align		4
.L_46:
        /*0138*/ 	.byte	0x04, 0x17
        /*013a*/ 	.short	(.L_48 - .L_47)
.L_47:
        /*013c*/ 	.word	0x00000000
        /*0140*/ 	.short	0x0006
        /*0142*/ 	.short	0x002c
        /*0144*/ 	.byte	0x00, 0xf0, 0x11, 0x00


	//----- nvinfo : EIATTR_KPARAM_INFO
	.align		4
.L_48:
        /*0148*/ 	.byte	0x04, 0x17
        /*014a*/ 	.short	(.L_50 - .L_49)
.L_49:
        /*014c*/ 	.word	0x00000000
        /*0150*/ 	.short	0x0005
        /*0152*/ 	.short	0x0028
        /*0154*/ 	.byte	0x00, 0xf0, 0x11, 0x00


	//----- nvinfo : EIATTR_KPARAM_INFO
	.align		4
.L_50:
        /*0158*/ 	.byte	0x04, 0x17
        /*015a*/ 	.short	(.L_52 - .L_51)
.L_51:
        /*015c*/ 	.word	0x00000000
        /*0160*/ 	.short	0x0004
        /*0162*/ 	.short	0x0020
        /*0164*/ 	.byte	0x00, 0xf4, 0x21, 0x00


	//----- nvinfo : EIATTR_KPARAM_INFO
	.align		4
.L_52:
        /*0168*/ 	.byte	0x04, 0x17
        /*016a*/ 	.short	(.L_54 - .L_53)
.L_53:
        /*016c*/ 	.word	0x00000000
        /*0170*/ 	.short	0x0003
        /*0172*/ 	.short	0x0018
        /*0174*/ 	.byte	0x00, 0xf4, 0x21, 0x00


	//----- nvinfo : EIATTR_KPARAM_INFO
	.align		4
.L_54:
        /*0178*/ 	.byte	0x04, 0x17
        /*017a*/ 	.short	(.L_56 - .L_55)
.L_55:
        /*017c*/ 	.word	0x00000000
        /*0180*/ 	.short	0x0002
        /*0182*/ 	.short	0x0010
        /*0184*/ 	.byte	0x00, 0xf4, 0x21, 0x00


	//----- nvinfo : EIATTR_KPARAM_INFO
	.align		4
.L_56:
        /*0188*/ 	.byte	0x04, 0x17
        /*018a*/ 	.short	(.L_58 - .L_57)
.L_57:
        /*018c*/ 	.word	0x00000000
        /*0190*/ 	.short	0x0001
        /*0192*/ 	.short	0x0008
        /*0194*/ 	.byte	0x00, 0xf4, 0x21, 0x00


	//----- nvinfo : EIATTR_KPARAM_INFO
	.align		4
.L_58:
        /*0198*/ 	.byte	0x04, 0x17
        /*019a*/ 	.short	(.L_60 - .L_59)
.L_59:
        /*019c*/ 	.word	0x00000000
        /*01a0*/ 	.short	0x0000
        /*01a2*/ 	.short	0x0000
        /*01a4*/ 	.byte	0x00, 0xf4, 0x21, 0x00


	//----- nvinfo : EIATTR_SPARSE_MMA_MASK
	.align		4
.L_60:
        /*01a8*/ 	.byte	0x03, 0x50
        /*01aa*/ 	.short	0x0000


	//----- nvinfo : EIATTR_MAXREG_COUNT
	.align		4
        /*01ac*/ 	.byte	0x03, 0x1b
        /*01ae*/ 	.short	0x00ff


	//----- nvinfo : EIATTR_NUM_BARRIERS
	.align		4
        /*01b0*/ 	.byte	0x02, 0x4c
        /*01b2*/ 	.byte	0x01
	.zero		1


	//----- nvinfo : EIATTR_ANNOTATIONS
	.align		4
        /*01b4*/ 	.byte	0x04, 0x55
        /*01b6*/ 	.short	(.L_62 - .L_61)


	//   ....[0]....
.L_61:
        /*01b8*/ 	.word	0x00000001
        /*01bc*/ 	.byte	0x00, 0x10, 0x00, 0x00, 0x01, 0x00, 0x00, 0x00, 0x40, 0x10, 0x00, 0x00, 0x01, 0x00, 0x00, 0x00
        /* <DEDUP_REMOVED lines=73> */
        /*065c*/ 	.byte	0x90, 0x4b, 0x00, 0x00


	//----- nvinfo : EIATTR_MERCURY_ISA_VERSION
	.align		4
.L_62:
        /*0660*/ 	.byte	0x03, 0x5f
        /*0662*/ 	.short	0x0101


	//----- nvinfo : EIATTR_COOP_GROUP_MASK_REGIDS
	.align		4
        /*0664*/ 	.byte	0x04, 0x29
        /*0666*/ 	.short	(.L_64 - .L_63)


	//   ....[0]....
.L_63:
        /*0668*/ 	.word	0xffffffff


	//   ....[1]....
        /*066c*/ 	.word	0xffffffff


	//   ....[2]....
        /*0670*/ 	.word	0xffffffff


	//   ....[3]....
        /*0674*/ 	.word	0xffffffff


	//   ....[4]....
        /*0678*/ 	.word	0xffffffff


	//   ....[5]....
        /*067c*/ 	.word	0xffffffff


	//   ....[6]....
        /*0680*/ 	.word	0xffffffff


	//   ....[7]....
        /*0684*/ 	.word	0xffffffff


	//   ....[8]....
        /*0688*/ 	.word	0xffffffff


	//   ....[9]....
        /*068c*/ 	.word	0xffffffff


	//   ....[10]....
        /*0690*/ 	.word	0xffffffff


	//   ....[11]....
        /*0694*/ 	.word	0xffffffff


	//   ....[12]....
        /*0698*/ 	.word	0xffffffff


	//   ....[13]....
        /*069c*/ 	.word	0xffffffff


	//   ....[14]....
        /*06a0*/ 	.word	0xffffffff


	//   ....[15]....
        /*06a4*/ 	.word	0xffffffff


	//   ....[16]....
        /*06a8*/ 	.word	0xffffffff


	//   ....[17]....
        /*06ac*/ 	.word	0xffffffff


	//   ....[18]....
        /*06b0*/ 	.word	0xffffffff


	//   ....[19]....
        /*06b4*/ 	.word	0xffffffff


	//----- nvinfo : EIATTR_COOP_GROUP_INSTR_OFFSETS
	.align		4
.L_64:
        /*06b8*/ 	.byte	0x04, 0x28
        /*06ba*/ 	.short	(.L_66 - .L_65)


	//   ....[0]....
.L_65:
        /*06bc*/ 	.word	0x000048f0


	//   ....[1]....
        /*06c0*/ 	.word	0x00004900


	//   ....[2]....
        /*06c4*/ 	.word	0x00004910


	//   ....[3]....
        /*06c8*/ 	.word	0x00004920


	//   ....[4]....
        /*06cc*/ 	.word	0x00004970


	//   ....[5]....
        /*06d0*/ 	.word	0x00004980


	//   ....[6]....
        /*06d4*/ 	.word	0x00004990


	//   ....[7]....
        /*06d8*/ 	.word	0x000049a0


	//   ....[8]....
        /*06dc*/ 	.word	0x00004a70


	//   ....[9]....
        /*06e0*/ 	.word	0x00004aa0


	//   ....[10]....
        /*06e4*/ 	.word	0x00004f60


	//   ....[11]....
        /*06e8*/ 	.word	0x00004f70


	//   ....[12]....
        /*06ec*/ 	.word	0x00004f80


	//   ....[13]....
        /*06f0*/ 	.word	0x00004f90


	//   ....[14]....
        /*06f4*/ 	.word	0x00004fe0


	//   ....[15]....
        /*06f8*/ 	.word	0x00004ff0


	//   ....[16]....
        /*06fc*/ 	.word	0x00005000


	//   ....[17]....
        /*0700*/ 	.word	0x00005010


	//   ....[18]....
        /*0704*/ 	.word	0x000050d0


	//   ....[19]....
        /*0708*/ 	.word	0x000050f0


	//----- nvinfo : EIATTR_EXIT_INSTR_OFFSETS
	.align		4
.L_66:
        /*070c*/ 	.byte	0x04, 0x1c
        /*070e*/ 	.short	(.L_68 - .L_67)


	//   ....[0]....
.L_67:
        /*0710*/ 	.word	0x00008340


	//   ....[1]....
        /*0714*/ 	.word	0x00008370


	//----- nvinfo : EIATTR_REQNTID
	.align		4
.L_68:
        /*0718*/ 	.byte	0x04, 0x10
        /*071a*/ 	.short	(.L_70 - .L_69)
.L_69:
        /*071c*/ 	.word	0x00000080
        /*0720*/ 	.word	0x00000001
        /*0724*/ 	.word	0x00000001


	//----- nvinfo : EIATTR_CBANK_PARAM_SIZE
	.align		4
.L_70:
        /*0728*/ 	.byte	0x03, 0x19
        /*072a*/ 	.short	0x0088


	//----- nvinfo : EIATTR_PARAM_CBANK
	.align		4
        /*072c*/ 	.byte	0x04, 0x0a
        /*072e*/ 	.short	(.L_72 - .L_71)
	.align		4
.L_71:
        /*0730*/ 	.word	index@(.nv.constant0.attn_fwd)
        /*0734*/ 	.short	0x0210
        /*0736*/ 	.short	0x0088


	//----- nvinfo : EIATTR_SW_WAR
	.align		4
.L_72:
        /*0738*/ 	.byte	0x04, 0x36
        /*073a*/ 	.short	(.L_74 - .L_73)
.L_73:
        /*073c*/ 	.word	0x00000008
.L_74:


//--------------------- .nv.callgraph             --------------------------
	.section	.nv.callgraph,"",@"SHT_CUDA_CALLGRAPH"
	.align	4
	.sectionentsize	8
	.align		4
        /*0000*/ 	.word	0x00000000
	.align		4
        /*0004*/ 	.word	0xffffffff
	.align		4
        /*0008*/ 	.word	0x00000000
	.align		4
        /*000c*/ 	.word	0xfffffffe
	.align		4
        /*0010*/ 	.word	0x00000000
	.align		4
        /*0014*/ 	.word	0xfffffffd
	.align		4
        /*0018*/ 	.word	0x00000000
	.align		4
        /*001c*/ 	.word	0xfffffffc


//--------------------- .nv.constant4             --------------------------
	.section	.nv.constant4,"a",@progbits
	.align	8
	.align		8
.nv.constant4:
        /*0000*/ 	.dword	_$_str


//--------------------- .text.attn_fwd            --------------------------
	.section	.text.attn_fwd,"ax",@progbits
	.align	128
        .global         attn_fwd
        .type           attn_fwd,@function
        .size           attn_fwd,(.L_x_3 - attn_fwd)
        .other          attn_fwd,@"STO_CUDA_ENTRY STV_DEFAULT"
attn_fwd:
.text.attn_fwd:
[----:B------:R-:W0:Y:S01]  /*0000*/  LDC R1, c[0x0][0x28] ;  /* 0x00000a00ff017b82 */ /* 0x000e220000000800 */
[----:B------:R-:W1:Y:S07]  /*0010*/  S2R R101, SR_TID.X ;  /* 0x0000000000657919 */ /* 0x000e6e0000002100 */
[----:B------:R-:W2:Y:S01]  /*0020*/  S2UR UR7, SR_CTAID.Y ;  /* 0x00000000000779c3 */ /* 0x000ea20000002600 */
[----:B------:R-:W-:Y:S01]  /*0030*/  ULDC.64 UR4, c[0x0][0x240] ;  /* 0x0000900000047ab9 */ /* 0x000fe20000000a00 */
[----:B------:R-:W-:Y:S01]  /*0040*/  ULDC.64 UR10, c[0x0][0x208] ;  /* 0x00008200000a7ab9 */ /* 0x000fe20000000a00 */
[----:B------:R-:W3:Y:S01]  /*0050*/  S2R R3, SR_CTAID.X ;  /* 0x0000000000037919 */ /* 0x000ee20000002500 */
[----:B0-----:R-:W-:-:S04]  /*0060*/  VIADD R1, R1, 0xfffffdb0 ;  /* 0xfffffdb001017836 */ /* 0x001fc80000000000 */
[----:B------:R-:W0:Y:S08]  /*0070*/  LDC R21, c[0x0][0x248] ;  /* 0x00009200ff157b82 */ /* 0x000e300000000800 */
[----:B------:R-:W4:Y:S01]  /*0080*/  LDC.64 R72, c[0x0][0x210] ;  /* 0x00008400ff487b82 */ /* 0x000f220000000a00 */
[----:B--2---:R-:W-:-:S04]  /*0090*/  UIMAD UR4, UR7, UR4, URZ ;  /* 0x00000004070472a4 */ /* 0x004fc8000f8e023f */
[----:B------:R-:W-:Y:S01]  /*00a0*/  USHF.L.U32 UR6, UR4, 0x1, URZ ;  /* 0x0000000104067899 */ /* 0x000fe2000800063f */
[----:B-1----:R-:W-:Y:S02]  /*00b0*/  LOP3.LUT R0, R101, 0x1f, RZ, 0xc0, !PT ;  /* 0x0000001f65007812 */ /* 0x002fe400078ec0ff */
[----:B------:R-:W-:-:S03]  /*00c0*/  SHF.R.U32.HI R2, RZ, 0x5, R101 ;  /* 0x00000005ff027819 */ /* 0x000fc60000011665 */
[----:B---3--:R-:W-:Y:S01]  /*00d0*/  IMAD R4, R3, 0x20, R0 ;  /* 0x0000002003047824 */ /* 0x008fe200078e0200 */
[----:B------:R-:W-:-:S03]  /*00e0*/  SGXT.U32 R2, R2, 0x2 ;  /* 0x000000020202781a */ /* 0x000fc60000000000 */
[----:B------:R-:W-:Y:S01]  /*00f0*/  IMAD R0, R4, UR5, RZ ;  /* 0x0000000504007c24 */ /* 0x000fe2000f8e02ff */
[----:B------:R-:W-:Y:S01]  /*0100*/  UIMAD.WIDE UR4, UR4, 0x2, URZ ;  /* 0x00000002040478a5 */ /* 0x000fe2000f8e023f */
[----:B0-----:R-:W-:Y:S02]  /*0110*/  IMAD R4, R2, R21, RZ ;  /* 0x0000001502047224 */ /* 0x001fe400078e02ff */
[C---:B------:R-:W-:Y:S02]  /*0120*/  IMAD.SHL.U32 R3, R0.reuse, 0x2, RZ ;  /* 0x0000000200037824 */ /* 0x040fe400078e00ff */
[----:B------:R-:W-:Y:S01]  /*0130*/  IMAD.HI R0, R0, 0x2, RZ ;  /* 0x0000000200007827 */ /* 0x000fe200078e02ff */
[----:B------:R-:W-:Y:S02]  /*0140*/  LEA R5, R21, R4, 0x2 ;  /* 0x0000000415057211 */ /* 0x000fe400078e10ff */
[----:B----4-:R-:W-:-:S03]  /*0150*/  IADD3 R71, P0, P1, R3, UR6, R72 ;  /* 0x0000000603477c10 */ /* 0x010fc6000f91e048 */
[C---:B------:R-:W-:Y:S01]  /*0160*/  IMAD R7, R21.reuse, 0x4, R5 ;  /* 0x0000000415077824 */ /* 0x040fe200078e0205 */
[----:B------:R-:W-:Y:S02]  /*0170*/  IADD3.X R73, R0, UR5, R73, P0, P1 ;  /* 0x0000000500497c10 */ /* 0x000fe400087e2449 */
[CC--:B------:R-:W-:Y:S01]  /*0180*/  LEA R2, P0, R4.reuse, R71.reuse, 0x1 ;  /* 0x0000004704027211 */ /* 0x0c0fe200078008ff */
[----:B------:R-:W-:Y:S01]  /*0190*/  IMAD R0, R21, 0x4, R7 ;  /* 0x0000000415007824 */ /* 0x000fe200078e0207 */
[----:B------:R-:W-:Y:S02]  /*01a0*/  LEA R6, P1, R7, R71, 0x1 ;  /* 0x0000004707067211 */ /* 0x000fe400078208ff */
[----:B------:R-:W-:Y:S02]  /*01b0*/  LEA.HI.X.SX32 R3, R4, R73, 0x1, P0 ;  /* 0x0000004904037211 */ /* 0x000fe400000f0eff */
[----:B------:R-:W-:Y:S01]  /*01c0*/  LEA R4, P0, R5, R71, 0x1 ;  /* 0x0000004705047211 */ /* 0x000fe200078008ff */
[----:B------:R-:W-:Y:S01]  /*01d0*/  IMAD R11, R21, 0x4, R0 ;  /* 0x00000004150b7824 */ /* 0x000fe200078e0200 */
[-C--:B------:R-:W-:Y:S01]  /*01e0*/  LEA.HI.X.SX32 R7, R7, R73.reuse, 0x1, P1 ;  /* 0x0000004907077211 */ /* 0x080fe200008f0eff */
[----:B------:R0:W2:Y:S01]  /*01f0*/  LDG.E.U16 R23, desc[UR10][R2.64] ;  /* 0x0000000a02177981 */ /* 0x0000a2000c1e1500 */
[----:B------:R-:W-:-:S02]  /*0200*/  LEA.HI.X.SX32 R5, R5, R73, 0x1, P0 ;  /* 0x0000004905057211 */ /* 0x000fc400000f0eff */
[C---:B------:R-:W-:Y:S01]  /*0210*/  LEA R8, P0, R0.reuse, R71, 0x1 ;  /* 0x0000004700087211 */ /* 0x040fe200078008ff */
[----:B------:R1:W3:Y:S03]  /*0220*/  LDG.E.U16 R27, desc[UR10][R6.64] ;  /* 0x0000000a061b7981 */ /* 0x0002e6000c1e1500 */
[----:B------:R-:W-:Y:S01]  /*0230*/  LEA.HI.X.SX32 R9, R0, R73, 0x1, P0 ;  /* 0x0000004900097211 */ /* 0x000fe200000f0eff */
[----:B------:R4:W5:Y:S01]  /*0240*/  LDG.E.U16 R25, desc[UR10][R4.64] ;  /* 0x0000000a04197981 */ /* 0x000962000c1e1500 */
[----:B------:R-:W-:Y:S02]  /*0250*/  LEA R0, R21, R11, 0x2 ;  /* 0x0000000b15007211 */ /* 0x000fe400078e10ff */
[----:B------:R-:W-:Y:S01]  /*0260*/  LEA R10, P0, R11, R71, 0x1 ;  /* 0x000000470b0a7211 */ /* 0x000fe200078008ff */
[----:B------:R4:W5:Y:S02]  /*0270*/  LDG.E.U16 R29, desc[UR10][R8.64] ;  /* 0x0000000a081d7981 */ /* 0x000964000c1e1500 */
[----:B------:R-:W-:Y:S01]  /*0280*/  IMAD R13, R21, 0x4, R0 ;  /* 0x00000004150d7824 */ /* 0x000fe200078e0200 */
[----:B------:R-:W-:-:S02]  /*0290*/  LEA.HI.X.SX32 R11, R11, R73, 0x1, P0 ;  /* 0x000000490b0b7211 */ /* 0x000fc400000f0eff */
[CC--:B0-----:R-:W-:Y:S01]  /*02a0*/  LEA R2, P0, R0.reuse, R71.reuse, 0x1 ;  /* 0x0000004700027211 */ /* 0x0c1fe200078008ff */
[----:B------:R-:W-:Y:S01]  /*02b0*/  IMAD R14, R21, 0x4, R13 ;  /* 0x00000004150e7824 */ /* 0x000fe200078e020d */
[----:B------:R-:W-:Y:S01]  /*02c0*/  LEA R12, P1, R13, R71, 0x1 ;  /* 0x000000470d0c7211 */ /* 0x000fe200078208ff */
[----:B------:R0:W5:Y:S01]  /*02d0*/  LDG.E.U16 R31, desc[UR10][R10.64] ;  /* 0x0000000a0a1f7981 */ /* 0x000162000c1e1500 */
[----:B------:R-:W-:Y:S01]  /*02e0*/  LEA.HI.X.SX32 R3, R0, R73, 0x1, P0 ;  /* 0x0000004900037211 */ /* 0x000fe200000f0eff */
[----:B------:R-:W-:Y:S01]  /*02f0*/  IMAD R0, R21, 0x4, R14 ;  /* 0x0000000415007824 */ /* 0x000fe200078e020e */
[C---:B-1----:R-:W-:Y:S02]  /*0300*/  LEA R6, P0, R14.reuse, R71, 0x1 ;  /* 0x000000470e067211 */ /* 0x042fe400078008ff */
[-C--:B------:R-:W-:Y:S01]  /*0310*/  LEA.HI.X.SX32 R13, R13, R73.reuse, 0x1, P1 ;  /* 0x000000490d0d7211 */ /* 0x080fe200008f0eff */
[----:B------:R1:W5:Y:S01]  /*0320*/  LDG.E.U16 R33, desc[UR10][R2.64] ;  /* 0x0000000a02217981 */ /* 0x000362000c1e1500 */
[----:B------:R-:W-:-:S02]  /*0330*/  LEA.HI.X.SX32 R7, R14, R73, 0x1, P0 ;  /* 0x000000490e077211 */ /* 0x000fc400000f0eff */
[C---:B----4-:R-:W-:Y:S01]  /*0340*/  LEA R4, P0, R0.reuse, R71, 0x1 ;  /* 0x0000004700047211 */ /* 0x050fe200078008ff */
[----:B------:R-:W4:Y:S01]  /*0350*/  LDG.E.U16 R35, desc[UR10][R12.64] ;  /* 0x0000000a0c237981 */ /* 0x000f22000c1e1500 */
[C---:B------:R-:W-:Y:S02]  /*0360*/  LEA R9, R21.reuse, R0, 0x2 ;  /* 0x0000000015097211 */ /* 0x040fe400078e10ff */
[----:B------:R-:W-:Y:S01]  /*0370*/  LEA.HI.X.SX32 R5, R0, R73, 0x1, P0 ;  /* 0x0000004900057211 */ /* 0x000fe200000f0eff */
[----:B------:R1:W4:Y:S02]  /*0380*/  LDG.E.U16 R37, desc[UR10][R6.64] ;  /* 0x0000000a06257981 */ /* 0x000324000c1e1500 */
[----:B------:R-:W-:Y:S01]  /*0390*/  IMAD R0, R21, 0x4, R9 ;  /* 0x0000000415007824 */ /* 0x000fe200078e0209 */
[-C--:B------:R-:W-:Y:S01]  /*03a0*/  LEA R8, P0, R9, R71.reuse, 0x1 ;  /* 0x0000004709087211 */ /* 0x080fe200078008ff */
[----:B------:R1:W4:Y:S02]  /*03b0*/  LDG.E.U16 R39, desc[UR10][R4.64] ;  /* 0x0000000a04277981 */ /* 0x000324000c1e1500 */
[----:B------:R-:W-:Y:S01]  /*03c0*/  IMAD R14, R21, 0x4, R0 ;  /* 0x00000004150e7824 */ /* 0x000fe200078e0200 */
[----:B0-----:R-:W-:-:S02]  /*03d0*/  LEA R10, P1, R0, R71, 0x1 ;  /* 0x00000047000a7211 */ /* 0x001fc400078208ff */
[-C--:B------:R-:W-:Y:S02]  /*03e0*/  LEA.HI.X.SX32 R9, R9, R73.reuse, 0x1, P0 ;  /* 0x0000004909097211 */ /* 0x080fe400000f0eff */
[----:B------:R-:W-:Y:S01]  /*03f0*/  LEA.HI.X.SX32 R11, R0, R73, 0x1, P1 ;  /* 0x00000049000b7211 */ /* 0x000fe200008f0eff */
[----:B------:R-:W-:Y:S01]  /*0400*/  IMAD R0, R21, 0x4, R14 ;  /* 0x0000000415007824 */ /* 0x000fe200078e020e */
[C---:B-1----:R-:W-:Y:S01]  /*0410*/  LEA R2, P0, R14.reuse, R71, 0x1 ;  /* 0x000000470e027211 */ /* 0x042fe200078008ff */
[----:B------:R0:W4:Y:S03]  /*0420*/  LDG.E.U16 R41, desc[UR10][R8.64] ;  /* 0x0000000a08297981 */ /* 0x000126000c1e1500 */
[----:B------:R-:W-:Y:S01]  /*0430*/  LEA.HI.X.SX32 R3, R14, R73, 0x1, P0 ;  /* 0x000000490e037211 */ /* 0x000fe200000f0eff */
[----:B------:R1:W4:Y:S01]  /*0440*/  LDG.E.U16 R43, desc[UR10][R10.64] ;  /* 0x0000000a0a2b7981 */ /* 0x000322000c1e1500 */
[----:B------:R-:W-:-:S02]  /*0450*/  LEA R6, P0, R0, R71, 0x1 ;  /* 0x0000004700067211 */ /* 0x000fc400078008ff */
[----:B------:R-:W-:Y:S01]  /*0460*/  LEA R13, R21, R0, 0x2 ;  /* 0x00000000150d7211 */ /* 0x000fe200078e10ff */
[----:B------:R1:W4:Y:S01]  /*0470*/  LDG.E.U16 R45, desc[UR10][R2.64] ;  /* 0x0000000a022d7981 */ /* 0x000322000c1e1500 */
[----:B------:R-:W-:-:S03]  /*0480*/  LEA.HI.X.SX32 R7, R0, R73, 0x1, P0 ;  /* 0x0000004900077211 */ /* 0x000fc600000f0eff */
[----:B------:R-:W-:Y:S01]  /*0490*/  IMAD R0, R21, 0x4, R13 ;  /* 0x0000000415007824 */ /* 0x000fe200078e020d */
[-C--:B------:R-:W-:Y:S01]  /*04a0*/  LEA R4, P0, R13, R71.reuse, 0x1 ;  /* 0x000000470d047211 */ /* 0x080fe200078008ff */
[----:B------:R1:W4:Y:S02]  /*04b0*/  LDG.E.U16 R47, desc[UR10][R6.64] ;  /* 0x0000000a062f7981 */ /* 0x000324000c1e1500 */
[----:B------:R-:W-:Y:S01]  /*04c0*/  IMAD R14, R21, 0x4, R0 ;  /* 0x00000004150e7824 */ /* 0x000fe200078e0200 */
[C---:B------:R-:W-:Y:S02]  /*04d0*/  LEA R12, P1, R0.reuse, R71, 0x1 ;  /* 0x00000047000c7211 */ /* 0x040fe400078208ff */
[-C--:B------:R-:W-:Y:S02]  /*04e0*/  LEA.HI.X.SX32 R5, R13, R73.reuse, 0x1, P0 ;  /* 0x000000490d057211 */ /* 0x080fe400000f0eff */
[----:B------:R-:W-:Y:S01]  /*04f0*/  LEA.HI.X.SX32 R13, R0, R73, 0x1, P1 ;  /* 0x00000049000d7211 */ /* 0x000fe200008f0eff */
[C---:B------:R-:W-:Y:S01]  /*0500*/  IMAD R0, R21.reuse, 0x4, R14 ;  /* 0x0000000415007824 */ /* 0x040fe200078e020e */
[C---:B0-----:R-:W-:Y:S01]  /*0510*/  LEA R8, P0, R14.reuse, R71, 0x1 ;  /* 0x000000470e087211 */ /* 0x041fe200078008ff */
[----:B------:R0:W4:Y:S03]  /*0520*/  LDG.E.U16 R49, desc[UR10][R4.64] ;  /* 0x0000000a04317981 */ /* 0x000126000c1e1500 */
[----:B-1----:R-:W-:Y:S01]  /*0530*/  LEA R10, R21, R0, 0x2 ;  /* 0x00000000150a7211 */ /* 0x002fe200078e10ff */
[----:B------:R1:W4:Y:S01]  /*0540*/  LDG.E.U16 R51, desc[UR10][R12.64] ;  /* 0x0000000a0c337981 */ /* 0x000322000c1e1500 */
[----:B------:R-:W-:-:S02]  /*0550*/  LEA.HI.X.SX32 R9, R14, R73, 0x1, P0 ;  /* 0x000000490e097211 */ /* 0x000fc400000f0eff */
[C---:B------:R-:W-:Y:S01]  /*0560*/  LEA R2, P0, R0.reuse, R71, 0x1 ;  /* 0x0000004700027211 */ /* 0x040fe200078008ff */
[C---:B------:R-:W-:Y:S02]  /*0570*/  IMAD R11, R21.reuse, 0x4, R10 ;  /* 0x00000004150b7824 */ /* 0x040fe400078e020a */
[----:B------:R1:W4:Y:S01]  /*0580*/  LDG.E.U16 R53, desc[UR10][R8.64] ;  /* 0x0000000a08357981 */ /* 0x000322000c1e1500 */
[----:B------:R-:W-:Y:S01]  /*0590*/  LEA.HI.X.SX32 R3, R0, R73, 0x1, P0 ;  /* 0x0000004900037211 */ /* 0x000fe200000f0eff */
[----:B------:R-:W-:Y:S01]  /*05a0*/  IMAD R0, R21, 0x4, R11 ;  /* 0x0000000415007824 */ /* 0x000fe200078e020b */
[----:B------:R-:W-:-:S03]  /*05b0*/  LEA R6, P0, R10, R71, 0x1 ;  /* 0x000000470a067211 */ /* 0x000fc600078008ff */
[----:B------:R-:W-:Y:S01]  /*05c0*/  IMAD R14, R21, 0x4, R0 ;  /* 0x00000004150e7824 */ /* 0x000fe200078e0200 */
[----:B0-----:R-:W-:Y:S01]  /*05d0*/  LEA R4, P1, R11, R71, 0x1 ;  /* 0x000000470b047211 */ /* 0x001fe200078208ff */
[----:B------:R0:W4:Y:S01]  /*05e0*/  LDG.E.U16 R55, desc[UR10][R2.64] ;  /* 0x0000000a02377981 */ /* 0x000122000c1e1500 */
[----:B------:R-:W-:Y:S02]  /*05f0*/  LEA.HI.X.SX32 R7, R10, R73, 0x1, P0 ;  /* 0x000000490a077211 */ /* 0x000fe400000f0eff */
[----:B------:R-:W-:Y:S02]  /*0600*/  LEA R15, R21, R14, 0x2 ;  /* 0x0000000e150f7211 */ /* 0x000fe400078e10ff */
[C---:B------:R-:W-:Y:S01]  /*0610*/  LEA R10, P0, R0.reuse, R71, 0x1 ;  /* 0x00000047000a7211 */ /* 0x040fe200078008ff */
[----:B------:R0:W4:Y:S01]  /*0620*/  LDG.E.U16 R57, desc[UR10][R6.64] ;  /* 0x0000000a06397981 */ /* 0x000122000c1e1500 */
[-C--:B------:R-:W-:Y:S01]  /*0630*/  LEA.HI.X.SX32 R5, R11, R73.reuse, 0x1, P1 ;  /* 0x000000490b057211 */ /* 0x080fe200008f0eff */
[----:B-1----:R-:W-:Y:S01]  /*0640*/  IMAD R13, R21, 0x4, R15 ;  /* 0x00000004150d7824 */ /* 0x002fe200078e020f */
[----:B------:R-:W-:-:S02]  /*0650*/  LEA.HI.X.SX32 R11, R0, R73, 0x1, P0 ;  /* 0x00000049000b7211 */ /* 0x000fc400000f0eff */
[C---:B------:R-:W-:Y:S01]  /*0660*/  LEA R8, P0, R14.reuse, R71, 0x1 ;  /* 0x000000470e087211 */ /* 0x040fe200078008ff */
[C---:B------:R-:W-:Y:S01]  /*0670*/  IMAD R0, R21.reuse, 0x4, R13 ;  /* 0x0000000415007824 */ /* 0x040fe200078e020d */
[----:B------:R1:W4:Y:S02]  /*0680*/  LDG.E.U16 R59, desc[UR10][R4.64] ;  /* 0x0000000a043b7981 */ /* 0x000324000c1e1500 */
[----:B------:R-:W-:Y:S01]  /*0690*/  LEA.HI.X.SX32 R9, R14, R73, 0x1, P0 ;  /* 0x000000490e097211 */ /* 0x000fe200000f0eff */
[----:B------:R-:W-:Y:S01]  /*06a0*/  IMAD R14, R21, 0x4, R0 ;  /* 0x00000004150e7824 */ /* 0x000fe200078e0200 */
[----:B0-----:R-:W-:Y:S01]  /*06b0*/  LEA R2, P0, R15, R71, 0x1 ;  /* 0x000000470f027211 */ /* 0x001fe200078008ff */
[----:B------:R0:W4:Y:S03]  /*06c0*/  LDG.E.U16 R61, desc[UR10][R10.64] ;  /* 0x0000000a0a3d7981 */ /* 0x000126000c1e1500 */
[----:B------:R-:W-:Y:S01]  /*06d0*/  LEA R18, R21, R14, 0x2 ;  /* 0x0000000e15127211 */ /* 0x000fe200078e10ff */
[----:B------:R0:W4:Y:S01]  /*06e0*/  LDG.E.U16 R63, desc[UR10][R8.64] ;  /* 0x0000000a083f7981 */ /* 0x000122000c1e1500 */
[----:B------:R-:W-:-:S03]  /*06f0*/  LEA.HI.X.SX32 R3, R15, R73, 0x1, P0 ;  /* 0x000000490f037211 */ /* 0x000fc600000f0eff */
[C---:B------:R-:W-:Y:S01]  /*0700*/  IMAD R15, R21.reuse, 0x4, R18 ;  /* 0x00000004150f7824 */ /* 0x040fe200078e0212 */
[----:B------:R-:W-:Y:S01]  /*0710*/  LEA R6, P0, R14, R71, 0x1 ;  /* 0x000000470e067211 */ /* 0x000fe200078008ff */
[----:B------:R0:W4:Y:S02]  /*0720*/  LDG.E.U16 R65, desc[UR10][R2.64] ;  /* 0x0000000a02417981 */ /* 0x000124000c1e1500 */
[----:B------:R-:W-:-:S04]  /*0730*/  IMAD R19, R21, 0x4, R15 ;  /* 0x0000000415137824 */ /* 0x000fc800078e020f */
[----:B-1----:R-:W-:Y:S01]  /*0740*/  IMAD R5, R21, 0x4, R19 ;  /* 0x0000000415057824 */ /* 0x002fe200078e0213 */
[----:B------:R-:W-:Y:S02]  /*0750*/  LEA R12, P1, R13, R71, 0x1 ;  /* 0x000000470d0c7211 */ /* 0x000fe400078208ff */
[----:B------:R-:W-:Y:S02]  /*0760*/  LEA.HI.X.SX32 R7, R14, R73, 0x1, P0 ;  /* 0x000000490e077211 */ /* 0x000fe400000f0eff */
[----:B0-----:R-:W-:Y:S02]  /*0770*/  LEA R10, P0, R15, R71, 0x1 ;  /* 0x000000470f0a7211 */ /* 0x001fe400078008ff */
[----:B------:R-:W-:Y:S01]  /*0780*/  LEA R20, R21, R5, 0x2 ;  /* 0x0000000515147211 */ /* 0x000fe200078e10ff */
[----:B------:R0:W4:Y:S01]  /*0790*/  LDG.E.U16 R67, desc[UR10][R6.64] ;  /* 0x0000000a06437981 */ /* 0x000122000c1e1500 */
[-C--:B------:R-:W-:Y:S02]  /*07a0*/  LEA.HI.X.SX32 R13, R13, R73.reuse, 0x1, P1 ;  /* 0x000000490d0d7211 */ /* 0x080fe400008f0eff */
[----:B------:R-:W-:Y:S01]  /*07b0*/  LEA.HI.X.SX32 R11, R15, R73, 0x1, P0 ;  /* 0x000000490f0b7211 */ /* 0x000fe200000f0eff */
[----:B------:R-:W-:Y:S01]  /*07c0*/  IMAD R14, R21, 0x4, R20 ;  /* 0x00000004150e7824 */ /* 0x000fe200078e0214 */
[----:B------:R-:W-:-:S02]  /*07d0*/  LEA R8, P1, R5, R71, 0x1 ;  /* 0x0000004705087211 */ /* 0x000fc400078208ff */
[C---:B------:R-:W-:Y:S01]  /*07e0*/  LEA R4, P0, R0.reuse, R71, 0x1 ;  /* 0x0000004700047211 */ /* 0x040fe200078008ff */
[----:B------:R1:W4:Y:S01]  /*07f0*/  LDG.E.U16 R69, desc[UR10][R10.64] ;  /* 0x0000000a0a457981 */ /* 0x000322000c1e1500 */
[-C--:B------:R-:W-:Y:S02]  /*0800*/  LEA.HI.X.SX32 R9, R5, R73.reuse, 0x1, P1 ;  /* 0x0000004905097211 */ /* 0x080fe400008f0eff */
[----:B------:R-:W-:Y:S01]  /*0810*/  LEA.HI.X.SX32 R5, R0, R73, 0x1, P0 ;  /* 0x0000004900057211 */ /* 0x000fe200000f0eff */
[----:B------:R-:W-:Y:S01]  /*0820*/  IMAD R21, R21, 0x4, R14 ;  /* 0x0000000415157824 */ /* 0x000fe200078e020e */
[-C--:B------:R-:W-:Y:S01]  /*0830*/  LEA R16, P2, R14, R71.reuse, 0x1 ;  /* 0x000000470e107211 */ /* 0x080fe200078408ff */
[----:B------:R-:W4:Y:S01]  /*0840*/  LDG.E.U16 R13, desc[UR10][R12.64] ;  /* 0x0000000a0c0d7981 */ /* 0x000f22000c1e1500 */
[-C--:B------:R-:W-:Y:S01]  /*0850*/  LEA R2, P0, R18, R71.reuse, 0x1 ;  /* 0x0000004712027211 */ /* 0x080fe200078008ff */
[----:B------:R-:W1:Y:S01]  /*0860*/  LDC R0, c[0x0][0x280] ;  /* 0x0000a000ff007b82 */ /* 0x000e620000000800 */
[----:B0-----:R-:W-:Y:S01]  /*0870*/  LEA R6, P1, R19, R71, 0x1 ;  /* 0x0000004713067211 */ /* 0x001fe200078208ff */
[----:B------:R-:W4:Y:S01]  /*0880*/  LDG.E.U16 R9, desc[UR10][R8.64] ;  /* 0x0000000a08097981 */ /* 0x000f22000c1e1500 */
[----:B------:R-:W-:-:S02]  /*0890*/  LEA.HI.X.SX32 R17, R14, R73, 0x1, P2 ;  /* 0x000000490e117211 */ /* 0x000fc400010f0eff */
[----:B------:R-:W-:Y:S01]  /*08a0*/  LEA.HI.X.SX32 R3, R18, R73, 0x1, P0 ;  /* 0x0000004912037211 */ /* 0x000fe200000f0eff */
[----:B------:R-:W4:Y:S01]  /*08b0*/  LDG.E.U16 R5, desc[UR10][R4.64] ;  /* 0x0000000a04057981 */ /* 0x000f22000c1e1500 */
[C---:B------:R-:W-:Y:S02]  /*08c0*/  LEA R14, P0, R20.reuse, R71, 0x1 ;  /* 0x00000047140e7211 */ /* 0x040fe400078008ff */
[----:B------:R-:W-:Y:S01]  /*08d0*/  LEA.HI.X.SX32 R7, R19, R73, 0x1, P1 ;  /* 0x0000004913077211 */ /* 0x000fe200008f0eff */
[----:B------:R0:W4:Y:S01]  /*08e0*/  LDG.E.U16 R17, desc[UR10][R16.64] ;  /* 0x0000000a10117981 */ /* 0x000122000c1e1500 */
[C---:B-1----:R-:W-:Y:S02]  /*08f0*/  LEA R10, P1, R21.reuse, R71, 0x1 ;  /* 0x00000047150a7211 */ /* 0x042fe400078208ff */
[-C--:B------:R-:W-:Y:S01]  /*0900*/  LEA.HI.X.SX32 R15, R20, R73.reuse, 0x1, P0 ;  /* 0x00000049140f7211 */ /* 0x080fe200000f0eff */
[----:B------:R-:W4:Y:S01]  /*0910*/  LDG.E.U16 R3, desc[UR10][R2.64] ;  /* 0x0000000a02037981 */ /* 0x000f22000c1e1500 */
[----:B------:R-:W-:-:S03]  /*0920*/  LEA.HI.X.SX32 R11, R21, R73, 0x1, P1 ;  /* 0x00000049150b7211 */ /* 0x000fc600008f0eff */
[----:B------:R-:W4:Y:S04]  /*0930*/  LDG.E.U16 R19, desc[UR10][R6.64] ;  /* 0x0000000a06137981 */ /* 0x000f28000c1e1500 */
[----:B------:R-:W4:Y:S04]  /*0940*/  LDG.E.U16 R15, desc[UR10][R14.64] ;  /* 0x0000000a0e0f7981 */ /* 0x000f28000c1e1500 */
[----:B------:R1:W4:Y:S01]  /*0950*/  LDG.E.U16 R21, desc[UR10][R10.64] ;  /* 0x0000000a0a157981 */ /* 0x000322000c1e1500 */
[----:B------:R-:W1:Y:S01]  /*0960*/  S2UR UR6, SR_CgaCtaId ;  /* 0x00000000000679c3 */ /* 0x000e620000008800 */
[----:B0-----:R-:W-:-:S02]  /*0970*/  LOP3.LUT R16, R101, 0x3f, RZ, 0xc0, !PT ;  /* 0x0000003f65107812 */ /* 0x001fc400078ec0ff */
[----:B------:R-:W-:Y:S01]  /*0980*/  SHF.R.S32.HI R12, RZ, 0x6, R101 ;  /* 0x00000006ff0c7819 */ /* 0x000fe20000011465 */
[----:B------:R-:W-:Y:S02]  /*0990*/  UMOV UR4, 0x400 ;  /* 0x0000040000047882 */ /* 0x000fe40000000000 */
[----:B------:R-:W-:Y:S01]  /*09a0*/  IMAD.SHL.U32 R71, R16, 0x2, RZ ;  /* 0x0000000210477824 */ /* 0x000fe200078e00ff */
[----:B------:R-:W-:Y:S02]  /*09b0*/  SGXT R12, R12, 0x1 ;  /* 0x000000010c0c781a */ /* 0x000fe40000000200 */
[----:B------:R-:W-:Y:S02]  /*09c0*/  ISETP.GE.AND P0, PT, R0, 0x1, PT ;  /* 0x000000010000780c */ /* 0x000fe40003f06270 */
[----:B------:R-:W-:-:S04]  /*09d0*/  LOP3.LUT R12, R71, 0x90, R12, 0x78, !PT ;  /* 0x00000090470c7812 */ /* 0x000fc800078e780c */
[----:B------:R-:W-:Y:S01]  /*09e0*/  LOP3.LUT R252, R12, 0x20, RZ, 0x3c, !PT ;  /* 0x000000200cfc7812 */ /* 0x000fe200078e3cff */
[----:B-1----:R-:W-:Y:S01]  /*09f0*/  ULEA UR6, UR6, UR4, 0x18 ;  /* 0x0000000406067291 */ /* 0x002fe2000f8ec03f */
[----:B------:R-:W-:Y:S01]  /*0a00*/  MOV R11, 0x3f800000 ;  /* 0x3f800000000b7802 */ /* 0x000fe20000000f00 */
[----:B------:R-:W-:Y:S01]  /*0a10*/  IMAD.MOV.U32 R10, RZ, RZ, -0x800000 ;  /* 0xff800000ff0a7424 */ /* 0x000fe200078e00ff */
[----:B------:R-:W-:Y:S01]  /*0a20*/  MOV R7, 0xff800000 ;  /* 0xff80000000077802 */ /* 0x000fe20000000f00 */
[----:B------:R-:W-:Y:S01]  /*0a30*/  IMAD.MOV.U32 R8, RZ, RZ, -0x800000 ;  /* 0xff800000ff087424 */ /* 0x000fe200078e00ff */
[----:B------:R-:W-:Y:S01]  /*0a40*/  CS2R R132, SRZ ;  /* 0x0000000000847805 */ /* 0x000fe2000001ff00 */
[----:B------:R-:W-:Y:S01]  /*0a50*/  IMAD.MOV.U32 R6, RZ, RZ, 0x3f800000 ;  /* 0x3f800000ff067424 */ /* 0x000fe200078e00ff */
[----:B------:R-:W-:Y:S01]  /*0a60*/  CS2R R134, SRZ ;  /* 0x0000000000867805 */ /* 0x000fe2000001ff00 */
[----:B------:R-:W-:Y:S01]  /*0a70*/  IMAD.MOV.U32 R4, RZ, RZ, 0x3f800000 ;  /* 0x3f800000ff047424 */ /* 0x000fe200078e00ff */
[----:B------:R-:W-:-:S02]  /*0a80*/  CS2R R140, SRZ ;  /* 0x00000000008c7805 */ /* 0x000fc4000001ff00 */
[----:B------:R-:W-:Y:S02]  /*0a90*/  CS2R R142, SRZ ;  /* 0x00000000008e7805 */ /* 0x000fe4000001ff00 */
[----:B------:R-:W-:Y:S02]  /*0aa0*/  CS2R R136, SRZ ;  /* 0x0000000000887805 */ /* 0x000fe4000001ff00 */
[----:B------:R-:W-:Y:S02]  /*0ab0*/  CS2R R138, SRZ ;  /* 0x00000000008a7805 */ /* 0x000fe4000001ff00 */
[----:B------:R-:W-:Y:S02]  /*0ac0*/  CS2R R80, SRZ ;  /* 0x0000000000507805 */ /* 0x000fe4000001ff00 */
[----:B------:R-:W-:Y:S02]  /*0ad0*/  CS2R R82, SRZ ;  /* 0x0000000000527805 */ /* 0x000fe4000001ff00 */
        /* <DEDUP_REMOVED lines=8> */
[C---:B------:R-:W-:Y:S02]  /*0b60*/  LOP3.LUT R112, R101.reuse, 0x7f, RZ, 0xc0, !PT ;  /* 0x0000007f65707812 */ /* 0x040fe400078ec0ff */
[C---:B------:R-:W-:Y:S02]  /*0b70*/  LOP3.LUT R0, R101.reuse, 0x60, RZ, 0xc0, !PT ;  /* 0x0000006065007812 */ /* 0x040fe400078ec0ff */
[----:B------:R-:W-:Y:S01]  /*0b80*/  SHF.L.U32 R2, R101, 0x3, RZ ;  /* 0x0000000365027819 */ /* 0x000fe200000006ff */
[----:B--2---:R-:W-:Y:S04]  /*0b90*/  STS.U16 [R12+UR6+0x4000], R23 ;  /* 0x004000170c007988 */ /* 0x004fe80008000406 */
[----:B---3--:R-:W-:Y:S04]  /*0ba0*/  STS.U16 [R12+UR6+0x4200], R27 ;  /* 0x0042001b0c007988 */ /* 0x008fe80008000406 */
[----:B-----5:R-:W-:Y:S04]  /*0bb0*/  STS.U16 [R12+UR6+0x4400], R31 ;  /* 0x0044001f0c007988 */ /* 0x020fe80008000406 */
[----:B----4-:R-:W-:Y:S04]  /*0bc0*/  STS.U16 [R12+UR6+0x4600], R35 ;  /* 0x004600230c007988 */ /* 0x010fe80008000406 */
[----:B------:R-:W-:Y:S04]  /*0bd0*/  STS.U16 [R12+UR6+0x4800], R39 ;  /* 0x004800270c007988 */ /* 0x000fe80008000406 */
        /* <DEDUP_REMOVED lines=9> */
[----:B------:R0:W-:Y:S04]  /*0c70*/  STS.U16 [R12+UR6+0x5c00], R9 ;  /* 0x005c00090c007988 */ /* 0x0001e80008000406 */
[----:B------:R-:W-:Y:S04]  /*0c80*/  STS.U16 [R12+UR6+0x5e00], R17 ;  /* 0x005e00110c007988 */ /* 0x000fe80008000406 */
[----:B------:R-:W-:Y:S01]  /*0c90*/  STS.U16 [R252+UR6+0x4100], R25 ;  /* 0x00410019fc007988 */ /* 0x000fe20008000406 */
[----:B0-----:R-:W-:-:S03]  /*0ca0*/  IMAD.MOV.U32 R9, RZ, RZ, -0x800000 ;  /* 0xff800000ff097424 */ /* 0x001fc600078e00ff */
        /* <DEDUP_REMOVED lines=11> */
[----:B------:R1:W-:Y:S04]  /*0d60*/  STS.U16 [R252+UR6+0x5900], R3 ;  /* 0x00590003fc007988 */ /* 0x0003e80008000406 */
[----:B------:R1:W-:Y:S04]  /*0d70*/  STS.U16 [R252+UR6+0x5b00], R19 ;  /* 0x005b0013fc007988 */ /* 0x0003e80008000406 */
[----:B------:R1:W-:Y:S01]  /*0d80*/  STS.U16 [R252+UR6+0x5d00], R15 ;  /* 0x005d000ffc007988 */ /* 0x0003e20008000406 */
[----:B0-----:R-:W-:-:S03]  /*0d90*/  IMAD.MOV.U32 R5, RZ, RZ, 0x3f800000 ;  /* 0x3f800000ff057424 */ /* 0x001fc600078e00ff */
[----:B------:R1:W-:Y:S01]  /*0da0*/  STS.U16 [R252+UR6+0x5f00], R21 ;  /* 0x005f0015fc007988 */ /* 0x0003e20008000406 */
[----:B------:R-:W-:Y:S05]  /*0db0*/  @!P0 BRA `(.L_x_0) ;  /* 0x0000005400f48947 */ /* 0x000fea0003800000 */
[----:B------:R-:W0:Y:S01]  /*0dc0*/  LDC R56, c[0x0][0x268] ;  /* 0x00009a00ff387b82 */ /* 0x000e220000000800 */
[----:B-1----:R-:W-:Y:S01]  /*0dd0*/  SHF.R.U32.HI R3, RZ, 0x6, R101 ;  /* 0x00000006ff037819 */ /* 0x002fe20000011665 */
[----:B------:R-:W-:Y:S01]  /*0de0*/  ULDC.64 UR4, c[0x0][0x260] ;  /* 0x0000980000047ab9 */ /* 0x000fe20000000a00 */
[----:B------:R-:W-:Y:S01]  /*0df0*/  LOP3.LUT R2, R2, 0x30, RZ, 0xc0, !PT ;  /* 0x0000003002027812 */ /* 0x000fe200078ec0ff */
[----:B------:R-:W-:Y:S01]  /*0e00*/  IMAD R16, R16, UR5, RZ ;  /* 0x0000000510107c24 */ /* 0x000fe2000f8e02ff */
[----:B------:R-:W-:Y:S01]  /*0e10*/  SGXT.U32 R3, R3, 0x1 ;  /* 0x000000010303781a */ /* 0x000fe20000000000 */
[----:B------:R-:W-:Y:S01]  /*0e20*/  ULDC UR5, c[0x0][0x258] ;  /* 0x0000960000057ab9 */ /* 0x000fe20000000800 */
[C---:B------:R-:W-:Y:S01]  /*0e30*/  SHF.L.U32 R6, R101.reuse, 0x1, RZ ;  /* 0x0000000165067819 */ /* 0x040fe200000006ff */
[----:B------:R-:W1:Y:S01]  /*0e40*/  LDC.64 R4, c[0x0][0x250] ;  /* 0x00009400ff047b82 */ /* 0x000e620000000a00 */
[----:B------:R-:W-:Y:S01]  /*0e50*/  SHF.R.U32.HI R20, RZ, 0x1, R0 ;  /* 0x00000001ff147819 */ /* 0x000fe20000011600 */
[----:B------:R-:W-:Y:S01]  /*0e60*/  UIMAD UR4, UR7, UR4, URZ ;  /* 0x00000004070472a4 */ /* 0x000fe2000f8e023f */
[----:B------:R-:W-:Y:S01]  /*0e70*/  LOP3.LUT R7, R101, 0x10, RZ, 0xc0, !PT ;  /* 0x0000001065077812 */ /* 0x000fe200078ec0ff */
[----:B------:R-:W-:Y:S01]  /*0e80*/  ULDC.64 UR12, c[0x0][0x218] ;  /* 0x00008600000c7ab9 */ /* 0x000fe20000000a00 */
[----:B------:R-:W-:Y:S01]  /*0e90*/  ULDC UR9, c[0x0][0x238] ;  /* 0x00008e0000097ab9 */ /* 0x000fe20000000800 */
[----:B------:R-:W-:-:S02]  /*0ea0*/  USHF.L.U32 UR8, UR4, 0x1, URZ ;  /* 0x0000000104087899 */ /* 0x000fc4000800063f */
[----:B------:R-:W2:Y:S01]  /*0eb0*/  LDC.64 R64, c[0x0][0x220] ;  /* 0x00008800ff407b82 */ /* 0x000ea20000000a00 */
[----:B0-----:R-:W-:Y:S01]  /*0ec0*/  IMAD R8, R3, R56, RZ ;  /* 0x0000003803087224 */ /* 0x001fe200078e02ff */
[----:B------:R-:W-:-:S03]  /*0ed0*/  LOP3.LUT R3, R101, 0x7, RZ, 0xc0, !PT ;  /* 0x0000000765037812 */ /* 0x000fc600078ec0ff */
[C---:B------:R-:W-:Y:S02]  /*0ee0*/  IMAD R10, R56.reuse, 0x2, R8 ;  /* 0x00000002380a7824 */ /* 0x040fe400078e0208 */
[C---:B------:R-:W-:Y:S02]  /*0ef0*/  IMAD R9, R3.reuse, 0x40, R2 ;  /* 0x0000004003097824 */ /* 0x040fe400078e0202 */
[C---:B------:R-:W-:Y:S02]  /*0f00*/  IMAD R11, R56.reuse, 0x2, R10 ;  /* 0x00000002380b7824 */ /* 0x040fe400078e020a */
[----:B------:R-:W-:Y:S01]  /*0f10*/  IMAD R32, R3, 0x4, R0 ;  /* 0x0000000403207824 */ /* 0x000fe200078e0200 */
[----:B------:R-:W-:Y:S01]  /*0f20*/  LOP3.LUT R0, R9, 0x10, R6, 0x78, !PT ;  /* 0x0000001009007812 */ /* 0x000fe200078e7806 */
[----:B------:R-:W-:Y:S02]  /*0f30*/  IMAD R14, R56, 0x2, R11 ;  /* 0x00000002380e7824 */ /* 0x000fe400078e020b */
[----:B------:R-:W-:-:S02]  /*0f40*/  IMAD.SHL.U32 R3, R3, 0x10, RZ ;  /* 0x0000001003037824 */ /* 0x000fc400078e00ff */
[----:B------:R-:W-:Y:S01]  /*0f50*/  IMAD.SHL.U32 R2, R101, 0x80, RZ ;  /* 0x0000008065027824 */ /* 0x000fe200078e00ff */
[----:B------:R-:W-:Y:S01]  /*0f60*/  LEA R15, R56, R14, 0x1 ;  /* 0x0000000e380f7211 */ /* 0x000fe200078e08ff */
[----:B-1----:R-:W-:Y:S01]  /*0f70*/  IMAD R4, R4, UR7, RZ ;  /* 0x0000000704047c24 */ /* 0x002fe2000f8e02ff */
[----:B------:R-:W-:Y:S01]  /*0f80*/  LOP3.LUT R9, R3, 0x30, R6, 0x78, !PT ;  /* 0x0000003003097812 */ /* 0x000fe200078e7806 */
[----:B------:R-:W-:Y:S01]  /*0f90*/  IMAD R233, R5, 0x42, RZ ;  /* 0x0000004205e97824 */ /* 0x000fe200078e02ff */
[----:B------:R-:W-:Y:S01]  /*0fa0*/  LOP3.LUT R13, R3, 0x780, R2, 0xf8, !PT ;  /* 0x00000780030d7812 */ /* 0x000fe200078ef802 */
[----:B------:R-:W-:Y:S01]  /*0fb0*/  IMAD R17, R56, 0x2, R15 ;  /* 0x0000000238117824 */ /* 0x000fe200078e020f */
[----:B------:R-:W-:Y:S01]  /*0fc0*/  LEA R2, R32, R9, 0x6 ;  /* 0x0000000920027211 */ /* 0x000fe200078e30ff */
[C---:B------:R-:W-:Y:S01]  /*0fd0*/  IMAD R3, R7.reuse, 0x20, R0 ;  /* 0x0000002007037824 */ /* 0x040fe200078e0200 */
[----:B------:R-:W-:Y:S01]  /*0fe0*/  LEA R6, R7, R20, 0x2 ;  /* 0x0000001407067211 */ /* 0x000fe200078e10ff */
[----:B------:R-:W-:Y:S01]  /*0ff0*/  IMAD R18, R56, 0x2, R17 ;  /* 0x0000000238127824 */ /* 0x000fe200078e0211 */
[----:B------:R0:W-:Y:S01]  /*1000*/  STL.64 [R1+0x240], R12 ;  /* 0x0002400c01007387 */ /* 0x0001e20000100a00 */
[----:B------:R-:W-:Y:S01]  /*1010*/  IMAD.U32 R0, R32, 0x20, R9 ;  /* 0x0000002020007824 */ /* 0x000fe200078e0009 */
[----:B------:R-:W-:Y:S01]  /*1020*/  SHF.L.U32 R9, R16, 0x1, RZ ;  /* 0x0000000110097819 */ /* 0x000fe200000006ff */
[----:B------:R-:W-:Y:S01]  /*1030*/  IMAD R19, R56, 0x2, R18 ;  /* 0x0000000238137824 */ /* 0x000fe200078e0212 */
[----:B------:R1:W-:Y:S01]  /*1040*/  STL.64 [R1+0x248], R2 ;  /* 0x0002480201007387 */ /* 0x0003e20000100a00 */
[----:B------:R-:W-:Y:S01]  /*1050*/  IMAD R7, R112, UR5, RZ ;  /* 0x0000000570077c24 */ /* 0x000fe2000f8e02ff */
[----:B--2---:R-:W-:Y:S01]  /*1060*/  IADD3 R63, P2, P3, R9, UR8, R64 ;  /* 0x00000008093f7c10 */ /* 0x004fe2000fb5e040 */
[----:B------:R-:W-:Y:S01]  /*1070*/  IMAD.SHL.U32 R20, R4, 0x2, RZ ;  /* 0x0000000204147824 */ /* 0x000fe200078e00ff */
[----:B------:R-:W-:Y:S01]  /*1080*/  LEA R22, R56, R19, 0x1 ;  /* 0x0000001338167211 */ /* 0x000fe200078e08ff */
[C---:B------:R-:W-:Y:S01]  /*1090*/  IMAD.SHL.U32 R21, R7.reuse, 0x2, RZ ;  /* 0x0000000207157824 */ /* 0x040fe200078e00ff */
[----:B------:R-:W-:Y:S01]  /*10a0*/  UIMAD.WIDE UR4, UR4, 0x2, URZ ;  /* 0x00000002040478a5 */ /* 0x000fe2000f8e023f */
[----:B------:R-:W-:-:S03]  /*10b0*/  IMAD.HI R7, R7, 0x2, RZ ;  /* 0x0000000207077827 */ /* 0x000fc600078e02ff */
[----:B------:R-:W-:Y:S01]  /*10c0*/  IADD3 R20, P0, P1, R21, UR12, R20 ;  /* 0x0000000c15147c10 */ /* 0x000fe2000f91e014 */
[----:B------:R-:W-:Y:S02]  /*10d0*/  IMAD R23, R56, 0x2, R22 ;  /* 0x0000000238177824 */ /* 0x000fe400078e0216 */
[----:B------:R-:W-:-:S04]  /*10e0*/  IMAD.HI R4, R4, 0x2, RZ ;  /* 0x0000000204047827 */ /* 0x000fc800078e02ff */
[----:B------:R-:W-:Y:S01]  /*10f0*/  IMAD R24, R56, 0x2, R23 ;  /* 0x0000000238187824 */ /* 0x000fe200078e0217 */
[----:B------:R-:W-:Y:S01]  /*1100*/  IADD3.X R21, R7, UR13, R4, P0, P1 ;  /* 0x0000000d07157c10 */ /* 0x000fe200087e2404 */
[----:B------:R-:W-:Y:S01]  /*1110*/  IMAD.HI R16, R16, 0x2, RZ ;  /* 0x0000000210107827 */ /* 0x000fe200078e02ff */
[-C--:B------:R-:W-:Y:S02]  /*1120*/  LEA R40, P0, R8, R63.reuse, 0x1 ;  /* 0x0000003f08287211 */ /* 0x080fe400078008ff */
[-C--:B------:R-:W-:Y:S01]  /*1130*/  LEA R38, P1, R10, R63.reuse, 0x1 ;  /* 0x0000003f0a267211 */ /* 0x080fe200078208ff */
[----:B------:R-:W-:Y:S01]  /*1140*/  IMAD R25, R56, 0x2, R24 ;  /* 0x0000000238197824 */ /* 0x000fe200078e0218 */
[----:B------:R-:W-:Y:S01]  /*1150*/  IADD3.X R65, R16, UR5, R65, P2, P3 ;  /* 0x0000000510417c10 */ /* 0x000fe200097e6441 */
[----:B------:R-:W-:Y:S01]  /*1160*/  IMAD R229, R5, 0x22, RZ ;  /* 0x0000002205e57824 */ /* 0x000fe200078e02ff */
[----:B------:R-:W-:Y:S01]  /*1170*/  LEA R36, P2, R11, R63, 0x1 ;  /* 0x0000003f0b247211 */ /* 0x000fe200078408ff */
[----:B------:R-:W-:Y:S01]  /*1180*/  IMAD R26, R56, 0x2, R25 ;  /* 0x00000002381a7824 */ /* 0x000fe200078e0219 */
[-C--:B------:R-:W-:Y:S01]  /*1190*/  LEA.HI.X.SX32 R41, R8, R65.reuse, 0x1, P0 ;  /* 0x0000004108297211 */ /* 0x080fe200000f0eff */
[----:B------:R-:W-:Y:S01]  /*11a0*/  IMAD R237, R5, 0x44, RZ ;  /* 0x0000004405ed7824 */ /* 0x000fe200078e02ff */
[-C--:B------:R-:W-:Y:S01]  /*11b0*/  LEA.HI.X.SX32 R37, R11, R65.reuse, 0x1, P2 ;  /* 0x000000410b257211 */ /* 0x080fe200010f0eff */
[C---:B------:R-:W-:Y:S01]  /*11c0*/  IMAD R225, R5.reuse, 0x21, RZ ;  /* 0x0000002105e17824 */ /* 0x040fe200078e02ff */
[----:B------:R-:W-:Y:S01]  /*11d0*/  LEA R27, R56, R26, 0x1 ;  /* 0x0000001a381b7211 */ /* 0x000fe200078e08ff */
[----:B------:R-:W-:Y:S01]  /*11e0*/  STL.64 [R1+0x40], R40 ;  /* 0x0000402801007387 */ /* 0x000fe20000100a00 */
[----:B------:R-:W-:Y:S01]  /*11f0*/  LEA.HI.X.SX32 R39, R10, R65, 0x1, P1 ;  /* 0x000000410a277211 */ /* 0x000fe200008f0eff */
[----:B------:R-:W-:Y:S01]  /*1200*/  IMAD R221, R5, 0x11, RZ ;  /* 0x0000001105dd7824 */ /* 0x000fe200078e02ff */
[-C--:B0-----:R-:W-:Y:S01]  /*1210*/  LEA R12, P1, R15, R63.reuse, 0x1 ;  /* 0x0000003f0f0c7211 */ /* 0x081fe200078208ff */
[C---:B------:R-:W-:Y:S01]  /*1220*/  IMAD R28, R56.reuse, 0x2, R27 ;  /* 0x00000002381c7824 */ /* 0x040fe200078e021b */
[----:B------:R0:W-:Y:S01]  /*1230*/  STL.64 [R1+0x30], R36 ;  /* 0x0000302401007387 */ /* 0x0001e20000100a00 */
[----:B-1----:R-:W-:Y:S01]  /*1240*/  LEA R2, P2, R17, R63, 0x1 ;  /* 0x0000003f11027211 */ /* 0x002fe200078408ff */
[----:B------:R-:W-:Y:S01]  /*1250*/  IMAD R191, R5, 0x24, RZ ;  /* 0x0000002405bf7824 */ /* 0x000fe200078e02ff */
[-C--:B------:R-:W-:Y:S01]  /*1260*/  LEA.HI.X.SX32 R13, R15, R65.reuse, 0x1, P1 ;  /* 0x000000410f0d7211 */ /* 0x080fe200008f0eff */
[----:B------:R-:W-:Y:S01]  /*1270*/  IMAD R29, R56, 0x2, R28 ;  /* 0x00000002381d7824 */ /* 0x000fe200078e021c */
[----:B------:R-:W-:Y:S01]  /*1280*/  STL.64 [R1+0x38], R38 ;  /* 0x0000382601007387 */ /* 0x000fe20000100a00 */
[----:B------:R-:W-:Y:S01]  /*1290*/  LEA.HI.X.SX32 R3, R17, R65, 0x1, P2 ;  /* 0x0000004111037211 */ /* 0x000fe200010f0eff */
[----:B------:R-:W-:-:S02]  /*12a0*/  IMAD R241, R5, 0x46, RZ ;  /* 0x0000004605f17824 */ /* 0x000fc400078e02ff */
[----:B------:R-:W-:Y:S02]  /*12b0*/  IMAD R30, R56, 0x2, R29 ;  /* 0x00000002381e7824 */ /* 0x000fe400078e021d */
[C---:B------:R-:W-:Y:S01]  /*12c0*/  IMAD R201, R5.reuse, 0x12, RZ ;  /* 0x0000001205c97824 */ /* 0x040fe200078e02ff */
[----:B0-----:R-:W-:Y:S01]  /*12d0*/  LEA R36, P0, R14, R63, 0x1 ;  /* 0x0000003f0e247211 */ /* 0x001fe200078008ff */
[----:B------:R-:W-:Y:S02]  /*12e0*/  IMAD R31, R56, 0x2, R30 ;  /* 0x00000002381f7824 */ /* 0x000fe400078e021e */
[C---:B------:R-:W-:Y:S01]  /*12f0*/  IMAD R106, R5.reuse, 0x4e, RZ ;  /* 0x0000004e056a7824 */ /* 0x040fe200078e02ff */
[----:B------:R-:W-:Y:S01]  /*1300*/  LEA.HI.X.SX32 R37, R14, R65, 0x1, P0 ;  /* 0x000000410e257211 */ /* 0x000fe200000f0eff */
[----:B------:R-:W-:Y:S02]  /*1310*/  IMAD R32, R56, 0x2, R31 ;  /* 0x0000000238207824 */ /* 0x000fe400078e021f */
[----:B------:R-:W-:-:S02]  /*1320*/  IMAD R243, R5, 0x48, RZ ;  /* 0x0000004805f37824 */ /* 0x000fc400078e02ff */
[----:B------:R0:W-:Y:S01]  /*1330*/  STL.64 [R1+0x28], R36 ;  /* 0x0000282401007387 */ /* 0x0001e20000100a00 */
[C---:B------:R-:W-:Y:S01]  /*1340*/  LEA R33, R56.reuse, R32, 0x1 ;  /* 0x0000002038217211 */ /* 0x040fe200078e08ff */
[----:B------:R-:W-:Y:S01]  /*1350*/  IMAD R153, R5, 0x26, RZ ;  /* 0x0000002605997824 */ /* 0x000fe200078e02ff */
[----:B------:R-:W-:Y:S01]  /*1360*/  IADD3 R242, P5, R243, R20, RZ ;  /* 0x00000014f3f27210 */ /* 0x000fe20007fbe0ff */
[----:B------:R1:W-:Y:S01]  /*1370*/  STL.64 [R1+0x20], R12 ;  /* 0x0000200c01007387 */ /* 0x0003e20000100a00 */
[C---:B------:R-:W-:Y:S02]  /*1380*/  IMAD R213, R5.reuse, 0x23, RZ ;  /* 0x0000002305d57824 */ /* 0x040fe400078e02ff */
[C---:B------:R-:W-:Y:S01]  /*1390*/  IMAD R34, R56.reuse, 0x2, R33 ;  /* 0x0000000238227824 */ /* 0x040fe200078e0221 */
[----:B------:R2:W-:Y:S01]  /*13a0*/  STL.64 [R1+0x18], R2 ;  /* 0x0000180201007387 */ /* 0x0005e20000100a00 */
[C---:B------:R-:W-:Y:S02]  /*13b0*/  IMAD R245, R5.reuse, 0x4a, RZ ;  /* 0x0000004a05f57824 */ /* 0x040fe400078e02ff */
[----:B------:R-:W-:Y:S01]  /*13c0*/  IMAD R35, R56, 0x2, R34 ;  /* 0x0000000238237824 */ /* 0x000fe200078e0222 */
[----:B0-----:R-:W-:Y:S01]  /*13d0*/  LEA R36, P0, R18, R63, 0x1 ;  /* 0x0000003f12247211 */ /* 0x001fe200078008ff */
[----:B------:R-:W-:-:S02]  /*13e0*/  IMAD R104, R5, 0x4c, RZ ;  /* 0x0000004c05687824 */ /* 0x000fc400078e02ff */
[----:B------:R-:W-:Y:S01]  /*13f0*/  IMAD R9, R56, 0x2, R35 ;  /* 0x0000000238097824 */ /* 0x000fe200078e0223 */
[----:B------:R-:W-:Y:S01]  /*1400*/  LEA.HI.X.SX32 R37, R18, R65, 0x1, P0 ;  /* 0x0000004112257211 */ /* 0x000fe200000f0eff */
[----:B------:R-:W-:Y:S01]  /*1410*/  IMAD R205, R5, 0x9, RZ ;  /* 0x0000000905cd7824 */ /* 0x000fe200078e02ff */
[CC--:B-1----:R-:W-:Y:S01]  /*1420*/  LEA R12, P1, R19.reuse, R63.reuse, 0x1 ;  /* 0x0000003f130c7211 */ /* 0x0c2fe200078208ff */
[----:B------:R-:W-:Y:S01]  /*1430*/  IMAD R4, R56, 0x2, R9 ;  /* 0x0000000238047824 */ /* 0x000fe200078e0209 */
[----:B--2---:R-:W-:Y:S01]  /*1440*/  LEA R2, P2, R22, R63, 0x1 ;  /* 0x0000003f16027211 */ /* 0x004fe200078408ff */
[----:B------:R0:W-:Y:S01]  /*1450*/  STL.64 [R1+0x10], R36 ;  /* 0x0000102401007387 */ /* 0x0001e20000100a00 */
[-C--:B------:R-:W-:Y:S01]  /*1460*/  LEA.HI.X.SX32 R13, R19, R65.reuse, 0x1, P1 ;  /* 0x00000041130d7211 */ /* 0x080fe200008f0eff */
[C---:B------:R-:W-:Y:S01]  /*1470*/  IMAD R145, R5.reuse, 0x27, RZ ;  /* 0x0000002705917824 */ /* 0x040fe200078e02ff */
[----:B------:R-:W-:Y:S01]  /*1480*/  LEA R7, R56, R4, 0x1 ;  /* 0x0000000438077211 */ /* 0x000fe200078e08ff */
[----:B------:R-:W-:Y:S01]  /*1490*/  IMAD R131, R5, 0x28, RZ ;  /* 0x0000002805837824 */ /* 0x000fe200078e02ff */
[----:B------:R-:W-:Y:S01]  /*14a0*/  LEA.HI.X.SX32 R3, R22, R65, 0x1, P2 ;  /* 0x0000004116037211 */ /* 0x000fe200010f0eff */
[----:B------:R-:W-:Y:S01]  /*14b0*/  STL.64 [R1+0x8], R12 ;  /* 0x0000080c01007387 */ /* 0x000fe20000100a00 */
[-C--:B------:R-:W-:Y:S01]  /*14c0*/  LEA R246, P2, R25, R63.reuse, 0x1 ;  /* 0x0000003f19f67211 */ /* 0x080fe200078408ff */
[C---:B------:R-:W-:Y:S01]  /*14d0*/  IMAD R8, R56.reuse, 0x2, R7 ;  /* 0x0000000238087824 */ /* 0x040fe200078e0207 */
[----:B------:R-:W-:Y:S01]  /*14e0*/  LEA R250, P0, R23, R63, 0x1 ;  /* 0x0000003f17fa7211 */ /* 0x000fe200078008ff */
[----:B------:R1:W-:Y:S01]  /*14f0*/  STL.64 [R1], R2 ;  /* 0x0000000201007387 */ /* 0x0003e20000100a00 */
[----:B------:R-:W-:Y:S01]  /*1500*/  LEA.HI.X.SX32 R247, R25, R65, 0x1, P2 ;  /* 0x0000004119f77211 */ /* 0x000fe200010f0eff */
[----:B------:R-:W-:Y:S01]  /*1510*/  IMAD R10, R56, 0x2, R8 ;  /* 0x00000002380a7824 */ /* 0x000fe200078e0208 */
[-C--:B------:R-:W-:Y:S01]  /*1520*/  LEA R248, P1, R24, R63.reuse, 0x1 ;  /* 0x0000003f18f87211 */ /* 0x080fe200078208ff */
[----:B------:R-:W-:Y:S01]  /*1530*/  IMAD R155, R5, 0x13, RZ ;  /* 0x00000013059b7824 */ /* 0x000fe200078e02ff */
[----:B------:R-:W-:Y:S01]  /*1540*/  LEA R230, P2, R28, R63, 0x1 ;  /* 0x0000003f1ce67211 */ /* 0x000fe200078408ff */
[----:B------:R-:W-:Y:S01]  /*1550*/  IMAD R11, R56, 0x2, R10 ;  /* 0x00000002380b7824 */ /* 0x000fe200078e020a */
[-C--:B------:R-:W-:Y:S01]  /*1560*/  LEA.HI.X.SX32 R251, R23, R65.reuse, 0x1, P0 ;  /* 0x0000004117fb7211 */ /* 0x080fe200000f0eff */
[C---:B------:R-:W-:Y:S01]  /*1570*/  IMAD R187, R5.reuse, 0x25, RZ ;  /* 0x0000002505bb7824 */ /* 0x040fe200078e02ff */
[----:B------:R-:W-:Y:S01]  /*1580*/  LEA.HI.X.SX32 R249, R24, R65, 0x1, P1 ;  /* 0x0000004118f97211 */ /* 0x000fe200008f0eff */
[C---:B------:R-:W-:Y:S01]  /*1590*/  IMAD R137, R5.reuse, 0xa, RZ ;  /* 0x0000000a05897824 */ /* 0x040fe200078e02ff */
[----:B------:R-:W-:Y:S01]  /*15a0*/  LEA R14, R56, R11, 0x1 ;  /* 0x0000000b380e7211 */ /* 0x000fe200078e08ff */
[C---:B------:R-:W-:Y:S01]  /*15b0*/  IMAD R195, R5.reuse, 0x54, RZ ;  /* 0x0000005405c37824 */ /* 0x040fe200078e02ff */
[----:B------:R-:W-:Y:S01]  /*15c0*/  LEA.HI.X.SX32 R231, R28, R65, 0x1, P2 ;  /* 0x000000411ce77211 */ /* 0x000fe200010f0eff */
[----:B------:R-:W-:Y:S01]  /*15d0*/  IMAD R135, R5, 0x14, RZ ;  /* 0x0000001405877824 */ /* 0x000fe200078e02ff */
[-C--:B------:R-:W-:Y:S01]  /*15e0*/  LEA R238, P0, R26, R63.reuse, 0x1 ;  /* 0x0000003f1aee7211 */ /* 0x080fe200078008ff */
[C---:B------:R-:W-:Y:S01]  /*15f0*/  IMAD R15, R56.reuse, 0x2, R14 ;  /* 0x00000002380f7824 */ /* 0x040fe200078e020e */
[-C--:B------:R-:W-:Y:S01]  /*1600*/  LEA R234, P1, R27, R63.reuse, 0x1 ;  /* 0x0000003f1bea7211 */ /* 0x080fe200078208ff */
[----:B------:R-:W-:Y:S01]  /*1610*/  IMAD R217, R5, 0x50, RZ ;  /* 0x0000005005d97824 */ /* 0x000fe200078e02ff */
[----:B------:R-:W-:Y:S01]  /*1620*/  LEA R218, P2, R31, R63, 0x1 ;  /* 0x0000003f1fda7211 */ /* 0x000fe200078408ff */
[----:B------:R-:W-:Y:S01]  /*1630*/  IMAD R16, R56, 0x2, R15 ;  /* 0x0000000238107824 */ /* 0x000fe200078e020f */
[-C--:B------:R-:W-:Y:S01]  /*1640*/  LEA.HI.X.SX32 R239, R26, R65.reuse, 0x1, P0 ;  /* 0x000000411aef7211 */ /* 0x080fe200000f0eff */
[----:B------:R-:W-:Y:S01]  /*1650*/  IMAD R123, R5, 0x2a, RZ ;  /* 0x0000002a057b7824 */ /* 0x000fe200078e02ff */
[-C--:B------:R-:W-:Y:S01]  /*1660*/  LEA.HI.X.SX32 R235, R27, R65.reuse, 0x1, P1 ;  /* 0x000000411beb7211 */ /* 0x080fe200008f0eff */
[C---:B------:R-:W-:Y:S01]  /*1670*/  IMAD R17, R56.reuse, 0x2, R16 ;  /* 0x0000000238117824 */ /* 0x040fe200078e0210 */
[----:B------:R-:W-:Y:S01]  /*1680*/  LEA.HI.X.SX32 R219, R31, R65, 0x1, P2 ;  /* 0x000000411fdb7211 */ /* 0x000fe200010f0eff */
[----:B------:R-:W-:Y:S01]  /*1690*/  IMAD R141, R5, 0x5, RZ ;  /* 0x00000005058d7824 */ /* 0x000fe200078e02ff */
[----:B------:R-:W-:Y:S01]  /*16a0*/  LEA R226, P0, R29, R63, 0x1 ;  /* 0x0000003f1de27211 */ /* 0x000fe200078008ff */
[C---:B------:R-:W-:Y:S01]  /*16b0*/  IMAD R209, R5.reuse, 0x52, RZ ;  /* 0x0000005205d17824 */ /* 0x040fe200078e02ff */
[----:B------:R-:W-:Y:S01]  /*16c0*/  LEA R18, R56, R17, 0x1 ;  /* 0x0000001138127211 */ /* 0x000fe200078e08ff */
[C---:B------:R-:W-:Y:S01]  /*16d0*/  IMAD R109, R5.reuse, 0x2c, RZ ;  /* 0x0000002c056d7824 */ /* 0x040fe200078e02ff */
[-C--:B------:R-:W-:Y:S01]  /*16e0*/  LEA R222, P1, R30, R63.reuse, 0x1 ;  /* 0x0000003f1ede7211 */ /* 0x080fe200078208ff */
[----:B------:R-:W-:Y:S01]  /*16f0*/  IMAD R125, R5, 0x15, RZ ;  /* 0x00000015057d7824 */ /* 0x000fe200078e02ff */
[----:B------:R-:W-:Y:S01]  /*1700*/  LEA R206, P2, R34, R63, 0x1 ;  /* 0x0000003f22ce7211 */ /* 0x000fe200078408ff */
[----:B------:R-:W-:Y:S01]  /*1710*/  IMAD R19, R56, 0x2, R18 ;  /* 0x0000000238137824 */ /* 0x000fe200078e0212 */
[-C--:B------:R-:W-:Y:S01]  /*1720*/  LEA.HI.X.SX32 R227, R29, R65.reuse, 0x1, P0 ;  /* 0x000000411de37211 */ /* 0x080fe200000f0eff */
[C---:B------:R-:W-:Y:S01]  /*1730*/  IMAD R189, R5.reuse, 0x56, RZ ;  /* 0x0000005605bd7824 */ /* 0x040fe200078e02ff */
[-C--:B------:R-:W-:Y:S01]  /*1740*/  LEA.HI.X.SX32 R223, R30, R65.reuse, 0x1, P1 ;  /* 0x000000411edf7211 */ /* 0x080fe200008f0eff */
[----:B------:R-:W-:Y:S01]  /*1750*/  IMAD R22, R56, 0x2, R19 ;  /* 0x0000000238167824 */ /* 0x000fe200078e0213 */
[----:B------:R-:W-:Y:S01]  /*1760*/  LEA.HI.X.SX32 R207, R34, R65, 0x1, P2 ;  /* 0x0000004122cf7211 */ /* 0x000fe200010f0eff */
[----:B------:R-:W-:Y:S01]  /*1770*/  IMAD R127, R5, 0x29, RZ ;  /* 0x00000029057f7824 */ /* 0x000fe200078e02ff */
[-C--:B------:R-:W-:Y:S01]  /*1780*/  LEA R214, P0, R32, R63.reuse, 0x1 ;  /* 0x0000003f20d67211 */ /* 0x080fe200078008ff */
[----:B------:R-:W-:Y:S01]  /*1790*/  IMAD R23, R56, 0x2, R22 ;  /* 0x0000000238177824 */ /* 0x000fe200078e0216 */
[-C--:B------:R-:W-:Y:S01]  /*17a0*/  LEA R210, P1, R33, R63.reuse, 0x1 ;  /* 0x0000003f21d27211 */ /* 0x080fe200078208ff */
[C---:B------:R-:W-:Y:S01]  /*17b0*/  IMAD R113, R5.reuse, 0x16, RZ ;  /* 0x0000001605717824 */ /* 0x040fe200078e02ff */
[----:B------:R-:W-:Y:S01]  /*17c0*/  LEA R196, P2, R4, R63, 0x1 ;  /* 0x0000003f04c47211 */ /* 0x000fe200078408ff */
[C---:B------:R-:W-:Y:S01]  /*17d0*/  IMAD R143, R5.reuse, 0x58, RZ ;  /* 0x00000058058f7824 */ /* 0x040fe200078e02ff */
[----:B------:R-:W-:Y:S01]  /*17e0*/  LEA R24, R56, R23, 0x1 ;  /* 0x0000001738187211 */ /* 0x000fe200078e08ff */
[C---:B------:R-:W-:Y:S01]  /*17f0*/  IMAD R102, R5.reuse, 0x2e, RZ ;  /* 0x0000002e05667824 */ /* 0x040fe200078e02ff */
[-C--:B------:R-:W-:Y:S01]  /*1800*/  LEA.HI.X.SX32 R215, R32, R65.reuse, 0x1, P0 ;  /* 0x0000004120d77211 */ /* 0x080fe200000f0eff */
[----:B------:R-:W-:Y:S01]  /*1810*/  IMAD R119, R5, 0x2b, RZ ;  /* 0x0000002b05777824 */ /* 0x000fe200078e02ff */
[-C--:B------:R-:W-:Y:S01]  /*1820*/  LEA.HI.X.SX32 R211, R33, R65.reuse, 0x1, P1 ;  /* 0x0000004121d37211 */ /* 0x080fe200008f0eff */
[----:B------:R-:W-:Y:S01]  /*1830*/  IMAD R25, R56, 0x2, R24 ;  /* 0x0000000238197824 */ /* 0x000fe200078e0218 */
[----:B------:R-:W-:Y:S01]  /*1840*/  LEA.HI.X.SX32 R197, R4, R65, 0x1, P2 ;  /* 0x0000004104c57211 */ /* 0x000fe200010f0eff */
[----:B------:R-:W-:Y:S01]  /*1850*/  IMAD R139, R5, 0x5a, RZ ;  /* 0x0000005a058b7824 */ /* 0x000fe200078e02ff */
[-C--:B------:R-:W-:Y:S01]  /*1860*/  LEA R202, P0, R35, R63.reuse, 0x1 ;  /* 0x0000003f23ca7211 */ /* 0x080fe200078008ff */
[C---:B------:R-:W-:Y:S01]  /*1870*/  IMAD R26, R56.reuse, 0x2, R25 ;  /* 0x00000002381a7824 */ /* 0x040fe200078e0219 */
[----:B------:R-:W-:Y:S01]  /*1880*/  LEA R198, P1, R9, R63, 0x1 ;  /* 0x0000003f09c67211 */ /* 0x000fe200078208ff */
[----:B------:R-:W-:Y:S01]  /*1890*/  IMAD R133, R5, 0x5c, RZ ;  /* 0x0000005c05857824 */ /* 0x000fe200078e02ff */
[-C--:B------:R-:W-:Y:S01]  /*18a0*/  LEA.HI.X.SX32 R203, R35, R65.reuse, 0x1, P0 ;  /* 0x0000004123cb7211 */ /* 0x080fe200000f0eff */
[C---:B------:R-:W-:Y:S01]  /*18b0*/  IMAD R4, R56.reuse, 0x2, R26 ;  /* 0x0000000238047824 */ /* 0x040fe200078e021a */
[----:B------:R-:W-:Y:S01]  /*18c0*/  LEA.HI.X.SX32 R199, R9, R65, 0x1, P1 ;  /* 0x0000004109c77211 */ /* 0x000fe200008f0eff */
[----:B------:R-:W-:Y:S01]  /*18d0*/  IMAD R115, R5, 0xb, RZ ;  /* 0x0000000b05737824 */ /* 0x000fe200078e02ff */
[-C--:B------:R-:W-:Y:S01]  /*18e0*/  LEA R192, P0, R7, R63.reuse, 0x1 ;  /* 0x0000003f07c07211 */ /* 0x080fe200078008ff */
[C---:B------:R-:W-:Y:S01]  /*18f0*/  IMAD R129, R5.reuse, 0x5e, RZ ;  /* 0x0000005e05817824 */ /* 0x040fe200078e02ff */
[----:B------:R-:W-:Y:S01]  /*1900*/  LEA R9, R56, R4, 0x1 ;  /* 0x0000000438097211 */ /* 0x000fe200078e08ff */
[C---:B------:R-:W-:Y:S01]  /*1910*/  IMAD R103, R5.reuse, 0x17, RZ ;  /* 0x0000001705677824 */ /* 0x040fe200078e02ff */
[----:B------:R-:W-:Y:S01]  /*1920*/  LEA R184, P1, R8, R63, 0x1 ;  /* 0x0000003f08b87211 */ /* 0x000fe200078208ff */
[----:B------:R-:W-:Y:S01]  /*1930*/  IMAD R105, R5, 0x2d, RZ ;  /* 0x0000002d05697824 */ /* 0x000fe200078e02ff */
[----:B------:R-:W-:Y:S01]  /*1940*/  LEA.HI.X.SX32 R193, R7, R65, 0x1, P0 ;  /* 0x0000004107c17211 */ /* 0x000fe200000f0eff */
[----:B------:R-:W-:Y:S01]  /*1950*/  IMAD R7, R56, 0x2, R9 ;  /* 0x0000000238077824 */ /* 0x000fe200078e0209 */
[----:B------:R-:W-:Y:S01]  /*1960*/  LEA R182, P2, R10, R63, 0x1 ;  /* 0x0000003f0ab67211 */ /* 0x000fe200078408ff */
[C---:B------:R-:W-:Y:S01]  /*1970*/  IMAD R95, R5.reuse, 0x6, RZ ;  /* 0x00000006055f7824 */ /* 0x040fe200078e02ff */
[-C--:B------:R-:W-:Y:S01]  /*1980*/  LEA.HI.X.SX32 R185, R8, R65.reuse, 0x1, P1 ;  /* 0x0000004108b97211 */ /* 0x080fe200008f0eff */
[----:B------:R-:W-:Y:S01]  /*1990*/  IMAD R8, R56, 0x2, R7 ;  /* 0x0000000238087824 */ /* 0x000fe200078e0207 */
[----:B------:R-:W-:Y:S01]  /*19a0*/  LEA.HI.X.SX32 R183, R10, R65, 0x1, P2 ;  /* 0x000000410ab77211 */ /* 0x000fe200010f0eff */
[----:B------:R-:W-:Y:S01]  /*19b0*/  IMAD R100, R5, 0x2f, RZ ;  /* 0x0000002f05647824 */ /* 0x000fe200078e02ff */
[-C--:B------:R-:W-:Y:S01]  /*19c0*/  LEA R180, P0, R11, R63.reuse, 0x1 ;  /* 0x0000003f0bb47211 */ /* 0x080fe200078008ff */
[----:B------:R-:W-:Y:S01]  /*19d0*/  IMAD R10, R56, 0x2, R8 ;  /* 0x00000002380a7824 */ /* 0x000fe200078e0208 */
[----:B------:R-:W-:Y:S01]  /*19e0*/  LEA R178, P1, R14, R63, 0x1 ;  /* 0x0000003f0eb27211 */ /* 0x000fe200078208ff */
[----:B------:R-:W-:Y:S01]  /*19f0*/  IMAD R93, R5, 0xc, RZ ;  /* 0x0000000c055d7824 */ /* 0x000fe200078e02ff */
[----:B------:R-:W-:Y:S01]  /*1a00*/  LEA.HI.X.SX32 R181, R11, R65, 0x1, P0 ;  /* 0x000000410bb57211 */ /* 0x000fe200000f0eff */
[C---:B------:R-:W-:Y:S01]  /*1a10*/  IMAD R92, R5.reuse, 0x18, RZ ;  /* 0x00000018055c7824 */ /* 0x040fe200078e02ff */
[----:B------:R-:W-:Y:S01]  /*1a20*/  LEA R11, R56, R10, 0x1 ;  /* 0x0000000a380b7211 */ /* 0x000fe200078e08ff */
[----:B------:R-:W-:Y:S01]  /*1a30*/  IMAD R98, R5, 0x3, RZ ;  /* 0x0000000305627824 */ /* 0x000fe200078e02ff */
[----:B------:R-:W-:Y:S01]  /*1a40*/  LEA R176, P2, R15, R63, 0x1 ;  /* 0x0000003f0fb07211 */ /* 0x000fe200078408ff */
[----:B------:R-:W-:Y:S01]  /*1a50*/  IMAD R107, R5, 0x66, RZ ;  /* 0x00000066056b7824 */ /* 0x000fe200078e02ff */
[-C--:B------:R-:W-:Y:S01]  /*1a60*/  LEA.HI.X.SX32 R179, R14, R65.reuse, 0x1, P1 ;  /* 0x000000410eb37211 */ /* 0x080fe200008f0eff */
[----:B------:R-:W-:Y:S01]  /*1a70*/  IMAD R14, R56, 0x2, R11 ;  /* 0x00000002380e7824 */ /* 0x000fe200078e020b */
[----:B------:R-:W-:Y:S01]  /*1a80*/  LEA.HI.X.SX32 R177, R15, R65, 0x1, P2 ;  /* 0x000000410fb17211 */ /* 0x000fe200010f0eff */
[----:B------:R-:W-:Y:S01]  /*1a90*/  IMAD R89, R5, 0x30, RZ ;  /* 0x0000003005597824 */ /* 0x000fe200078e02ff */
[-C--:B------:R-:W-:Y:S01]  /*1aa0*/  LEA R174, P0, R16, R63.reuse, 0x1 ;  /* 0x0000003f10ae7211 */ /* 0x080fe200078008ff */
[----:B------:R-:W-:Y:S01]  /*1ab0*/  IMAD R15, R56, 0x2, R14 ;  /* 0x00000002380f7824 */ /* 0x000fe200078e020e */
[----:B------:R-:W-:Y:S01]  /*1ac0*/  LEA R172, P1, R17, R63, 0x1 ;  /* 0x0000003f11ac7211 */ /* 0x000fe200078208ff */
[C---:B------:R-:W-:Y:S01]  /*1ad0*/  IMAD R117, R5.reuse, 0x62, RZ ;  /* 0x0000006205757824 */ /* 0x040fe200078e02ff */
[----:B------:R-:W-:Y:S01]  /*1ae0*/  LEA.HI.X.SX32 R175, R16, R65, 0x1, P0 ;  /* 0x0000004110af7211 */ /* 0x000fe200000f0eff */
[----:B------:R-:W-:Y:S01]  /*1af0*/  IMAD R16, R56, 0x2, R15 ;  /* 0x0000000238107824 */ /* 0x000fe200078e020f */
[-C--:B------:R-:W-:Y:S01]  /*1b00*/  LEA R170, P2, R18, R63.reuse, 0x1 ;  /* 0x0000003f12aa7211 */ /* 0x080fe200078408ff */
[----:B------:R-:W-:Y:S01]  /*1b10*/  IMAD R121, R5, 0x60, RZ ;  /* 0x0000006005797824 */ /* 0x000fe200078e02ff */
[----:B------:R-:W-:Y:S01]  /*1b20*/  LEA R168, P0, R19, R63, 0x1 ;  /* 0x0000003f13a87211 */ /* 0x000fe200078008ff */
[----:B------:R-:W-:Y:S01]  /*1b30*/  IMAD R84, R5, 0x32, RZ ;  /* 0x0000003205547824 */ /* 0x000fe200078e02ff */
[-C--:B------:R-:W-:Y:S01]  /*1b40*/  LEA.HI.X.SX32 R173, R17, R65.reuse, 0x1, P1 ;  /* 0x0000004111ad7211 */ /* 0x080fe200008f0eff */
[C---:B------:R-:W-:Y:S01]  /*1b50*/  IMAD R111, R5.reuse, 0x64, RZ ;  /* 0x00000064056f7824 */ /* 0x040fe200078e02ff */
[----:B------:R-:W-:Y:S01]  /*1b60*/  LEA R17, R56, R16, 0x1 ;  /* 0x0000001038117211 */ /* 0x000fe200078e08ff */
[C---:B------:R-:W-:Y:S01]  /*1b70*/  IMAD R87, R5.reuse, 0x31, RZ ;  /* 0x0000003105577824 */ /* 0x040fe200078e02ff */
[-C--:B------:R-:W-:Y:S01]  /*1b80*/  LEA.HI.X.SX32 R171, R18, R65.reuse, 0x1, P2 ;  /* 0x0000004112ab7211 */ /* 0x080fe200010f0eff */
[----:B------:R-:W-:Y:S01]  /*1b90*/  IMAD R94, R5, 0x6a, RZ ;  /* 0x0000006a055e7824 */ /* 0x000fe200078e02ff */
        /* <DEDUP_REMOVED lines=10> */
[-C--:B------:R-:W-:Y:S01]  /*1c40*/  LEA R158, P2, R26, R63.reuse, 0x1 ;  /* 0x0000003f1a9e7211 */ /* 0x080fe200078408ff */
[C---:B------:R-:W-:Y:S01]  /*1c50*/  IMAD R75, R5.reuse, 0x34, RZ ;  /* 0x00000034054b7824 */ /* 0x040fe200078e02ff */
[-C--:B------:R-:W-:Y:S01]  /*1c60*/  LEA R156, P0, R4, R63.reuse, 0x1 ;  /* 0x0000003f049c7211 */ /* 0x080fe200078008ff */
[C---:B------:R-:W-:Y:S01]  /*1c70*/  IMAD R79, R5.reuse, 0xd, RZ ;  /* 0x0000000d054f7824 */ /* 0x040fe200078e02ff */
[----:B------:R-:W-:Y:S01]  /*1c80*/  LEA R166, P1, R22, R63, 0x1 ;  /* 0x0000003f16a67211 */ /* 0x000fe200078208ff */
[C---:B------:R-:W-:Y:S01]  /*1c90*/  IMAD R70, R5.reuse, 0x36, RZ ;  /* 0x0000003605467824 */ /* 0x040fe200078e02ff */
[-C--:B------:R-:W-:Y:S01]  /*1ca0*/  LEA.HI.X.SX32 R159, R26, R65.reuse, 0x1, P2 ;  /* 0x000000411a9f7211 */ /* 0x080fe200010f0eff */
[----:B------:R-:W-:Y:S01]  /*1cb0*/  IMAD R96, R5, 0x68, RZ ;  /* 0x0000006805607824 */ /* 0x000fe200078e02ff */
[----:B------:R-:W-:Y:S01]  /*1cc0*/  LEA.HI.X.SX32 R157, R4, R65, 0x1, P0 ;  /* 0x00000041049d7211 */ /* 0x000fe200000f0eff */
[----:B------:R-:W-:Y:S01]  /*1cd0*/  IMAD R4, R56, 0x2, R19 ;  /* 0x0000000238047824 */ /* 0x000fe200078e0213 */
[----:B------:R-:W-:Y:S01]  /*1ce0*/  LEA R148, P2, R7, R63, 0x1 ;  /* 0x0000003f07947211 */ /* 0x000fe200078408ff */
[C---:B------:R-:W-:Y:S01]  /*1cf0*/  IMAD R90, R5.reuse, 0x6c, RZ ;  /* 0x0000006c055a7824 */ /* 0x040fe200078e02ff */
[----:B------:R-:W-:Y:S01]  /*1d00*/  LEA.HI.X.SX32 R167, R22, R65, 0x1, P1 ;  /* 0x0000004116a77211 */ /* 0x000fe200008f0eff */
[----:B------:R-:W-:Y:S01]  /*1d10*/  IMAD R81, R5, 0x33, RZ ;  /* 0x0000003305517824 */ /* 0x000fe200078e02ff */
[----:B------:R-:W-:Y:S01]  /*1d20*/  LEA R160, P1, R25, R63, 0x1 ;  /* 0x0000003f19a07211 */ /* 0x000fe200078208ff */
[----:B------:R-:W-:Y:S01]  /*1d30*/  IMAD R73, R5, 0x35, RZ ;  /* 0x0000003505497824 */ /* 0x000fe200078e02ff */
[----:B------:R-:W-:Y:S01]  /*1d40*/  LEA.HI.X.SX32 R149, R7, R65, 0x1, P2 ;  /* 0x0000004107957211 */ /* 0x000fe200010f0eff */
[C---:B------:R-:W-:Y:S01]  /*1d50*/  IMAD R80, R5.reuse, 0x72, RZ ;  /* 0x0000007205507824 */ /* 0x040fe200078e02ff */
[----:B------:R-:W-:Y:S01]  /*1d60*/  LEA R146, P0, R8, R63, 0x1 ;  /* 0x0000003f08927211 */ /* 0x000fe200078008ff */
[C---:B------:R-:W-:Y:S01]  /*1d70*/  IMAD R72, R5.reuse, 0x1b, RZ ;  /* 0x0000001b05487824 */ /* 0x040fe200078e02ff */
[----:B------:R-:W-:Y:S01]  /*1d80*/  LEA R7, R56, R4, 0x1 ;  /* 0x0000000438077211 */ /* 0x000fe200078e08ff */
[----:B------:R-:W-:Y:S01]  /*1d90*/  IMAD R74, R5, 0x76, RZ ;  /* 0x00000076054a7824 */ /* 0x000fe200078e02ff */
[----:B------:R-:W-:Y:S01]  /*1da0*/  LEA.HI.X.SX32 R161, R25, R65, 0x1, P1 ;  /* 0x0000004119a17211 */ /* 0x000fe200008f0eff */
        /* <DEDUP_REMOVED lines=13> */
[----:B------:R-:W-:Y:S01]  /*1e80*/  LEA R26, P0, R14, R63, 0x1 ;  /* 0x0000003f0e1a7211 */ /* 0x000fe200078008ff */
[----:B------:R-:W-:Y:S01]  /*1e90*/  IMAD R71, R5, 0x1e, RZ ;  /* 0x0000001e05477824 */ /* 0x000fe200078e02ff */
[-C--:B------:R-:W-:Y:S01]  /*1ea0*/  LEA.HI.X.SX32 R25, R11, R65.reuse, 0x1, P2 ;  /* 0x000000410b197211 */ /* 0x080fe200010f0eff */
[C---:B------:R-:W-:Y:S01]  /*1eb0*/  IMAD R64, R5.reuse, 0x7c, RZ ;  /* 0x0000007c05407824 */ /* 0x040fe200078e02ff */
[----:B------:R-:W-:Y:S01]  /*1ec0*/  LEA R11, R56, R10, 0x1 ;  /* 0x0000000a380b7211 */ /* 0x000fe200078e08ff */
[C---:B------:R-:W-:Y:S01]  /*1ed0*/  IMAD R83, R5.reuse, 0x3c, RZ ;  /* 0x0000003c05537824 */ /* 0x040fe200078e02ff */
[----:B------:R-:W-:Y:S01]  /*1ee0*/  LEA.HI.X.SX32 R27, R14, R65, 0x1, P0 ;  /* 0x000000410e1b7211 */ /* 0x000fe200000f0eff */
[----:B------:R-:W-:Y:S01]  /*1ef0*/  IMAD R85, R5, 0x3b, RZ ;  /* 0x0000003b05557824 */ /* 0x000fe200078e02ff */
[-C--:B------:R-:W-:Y:S01]  /*1f00*/  LEA R28, P1, R15, R63.reuse, 0x1 ;  /* 0x0000003f0f1c7211 */ /* 0x080fe200078208ff */
[----:B------:R-:W-:Y:S01]  /*1f10*/  IMAD R14, R56, 0x2, R11 ;  /* 0x00000002380e7824 */ /* 0x000fe200078e020b */
[-C--:B------:R-:W-:Y:S01]  /*1f20*/  LEA R32, P0, R17, R63.reuse, 0x1 ;  /* 0x0000003f11207211 */ /* 0x080fe200078008ff */
[C---:B------:R-:W-:Y:S01]  /*1f30*/  IMAD R91, R5.reuse, 0xf, RZ ;  /* 0x0000000f055b7824 */ /* 0x040fe200078e02ff */
[----:B------:R-:W-:Y:S01]  /*1f40*/  LEA R30, P2, R16, R63, 0x1 ;  /* 0x0000003f101e7211 */ /* 0x000fe200078408ff */
[----:B------:R-:W-:Y:S01]  /*1f50*/  IMAD R97, R5, 0x3d, RZ ;  /* 0x0000003d05617824 */ /* 0x000fe200078e02ff */
[-C--:B------:R-:W-:Y:S01]  /*1f60*/  LEA.HI.X.SX32 R29, R15, R65.reuse, 0x1, P1 ;  /* 0x000000410f1d7211 */ /* 0x080fe200008f0eff */
[----:B------:R-:W-:Y:S01]  /*1f70*/  IMAD R15, R56, 0x2, R14 ;  /* 0x00000002380f7824 */ /* 0x000fe200078e020e */
[----:B------:R-:W-:Y:S01]  /*1f80*/  LEA.HI.X.SX32 R33, R17, R65, 0x1, P0 ;  /* 0x0000004111217211 */ /* 0x000fe200000f0eff */
[C---:B------:R-:W-:Y:S01]  /*1f90*/  IMAD R17, R5.reuse, 0x7a, RZ ;  /* 0x0000007a05117824 */ /* 0x040fe200078e02ff */
[-C--:B------:R-:W-:Y:S01]  /*1fa0*/  LEA R34, P1, R18, R63.reuse, 0x1 ;  /* 0x0000003f12227211 */ /* 0x080fe200078208ff */
[C---:B------:R-:W-:Y:S01]  /*1fb0*/  IMAD R99, R5.reuse, 0x1f, RZ ;  /* 0x0000001f05637824 */ /* 0x040fe200078e02ff */
[----:B------:R-:W-:Y:S01]  /*1fc0*/  LEA R38, P0, R4, R63, 0x1 ;  /* 0x0000003f04267211 */ /* 0x000fe200078008ff */
[C---:B------:R-:W-:Y:S01]  /*1fd0*/  IMAD.SHL.U32 R68, R5.reuse, 0x4, RZ ;  /* 0x0000000405447824 */ /* 0x040fe200078e00ff */
[----:B------:R-:W-:Y:S01]  /*1fe0*/  LEA.HI.X.SX32 R31, R16, R65, 0x1, P2 ;  /* 0x00000041101f7211 */ /* 0x000fe200010f0eff */
[----:B------:R-:W-:Y:S01]  /*1ff0*/  IMAD R16, R5, 0xe, RZ ;  /* 0x0000000e05107824 */ /* 0x000fe200078e02ff */
[----:B0-----:R-:W-:Y:S01]  /*2000*/  LEA R36, P2, R19, R63, 0x1 ;  /* 0x0000003f13247211 */ /* 0x001fe200078408ff */
[C---:B------:R-:W-:Y:S01]  /*2010*/  IMAD.SHL.U32 R67, R5.reuse, 0x8, RZ ;  /* 0x0000000805437824 */ /* 0x040fe200078e00ff */
[-C--:B------:R-:W-:Y:S01]  /*2020*/  LEA.HI.X.SX32 R35, R18, R65.reuse, 0x1, P1 ;  /* 0x0000004112237211 */ /* 0x080fe200008f0eff */
[----:B------:R-:W-:Y:S01]  /*2030*/  IMAD R18, R5, 0x7, RZ ;  /* 0x0000000705127824 */ /* 0x000fe200078e02ff */
[----:B------:R-:W-:Y:S01]  /*2040*/  LEA.HI.X.SX32 R39, R4, R65, 0x1, P0 ;  /* 0x0000004104277211 */ /* 0x000fe200000f0eff */
[----:B------:R-:W-:Y:S01]  /*2050*/  IMAD R4, R56, 0x2, R15 ;  /* 0x0000000238047824 */ /* 0x000fe200078e020f */
[----:B------:R-:W-:Y:S01]  /*2060*/  LEA R40, P1, R7, R63, 0x1 ;  /* 0x0000003f07287211 */ /* 0x000fe200078208ff */
[----:B------:R-:W-:Y:S01]  /*2070*/  IMAD.SHL.U32 R66, R5, 0x10, RZ ;  /* 0x0000001005427824 */ /* 0x000fe200078e00ff */
[----:B------:R-:W-:Y:S01]  /*2080*/  LEA.HI.X.SX32 R37, R19, R65, 0x1, P2 ;  /* 0x0000004113257211 */ /* 0x000fe200010f0eff */
[----:B------:R-:W-:Y:S01]  /*2090*/  IMAD R19, R5, 0x78, RZ ;  /* 0x0000007805137824 */ /* 0x000fe200078e02ff */
[----:B------:R-:W-:-:S02]  /*20a0*/  LEA R42, P2, R8, R63, 0x1 ;  /* 0x0000003f082a7211 */ /* 0x000fc400078408ff */
[-C--:B------:R-:W-:Y:S02]  /*20b0*/  LEA.HI.X.SX32 R41, R7, R65.reuse, 0x1, P1 ;  /* 0x0000004107297211 */ /* 0x080fe400008f0eff */
[----:B------:R-:W-:Y:S02]  /*20c0*/  LEA R7, R56, R4, 0x1 ;  /* 0x0000000438077211 */ /* 0x000fe400078e08ff */
[----:B------:R-:W-:Y:S02]  /*20d0*/  LEA.HI.X.SX32 R43, R8, R65, 0x1, P2 ;  /* 0x00000041082b7211 */ /* 0x000fe400010f0eff */
[-C--:B------:R-:W-:Y:S01]  /*20e0*/  LEA R48, P2, R11, R63.reuse, 0x1 ;  /* 0x0000003f0b307211 */ /* 0x080fe200078408ff */
[C---:B------:R-:W-:Y:S01]  /*20f0*/  IMAD R8, R56.reuse, 0x2, R7 ;  /* 0x0000000238087824 */ /* 0x040fe200078e0207 */
[----:B------:R-:W-:Y:S02]  /*2100*/  LEA R44, P0, R9, R63, 0x1 ;  /* 0x0000003f092c7211 */ /* 0x000fe400078008ff */
[-C--:B------:R-:W-:Y:S01]  /*2110*/  LEA.HI.X.SX32 R49, R11, R65.reuse, 0x1, P2 ;  /* 0x000000410b317211 */ /* 0x080fe200010f0eff */
[----:B------:R-:W-:Y:S01]  /*2120*/  IMAD R11, R5, 0x38, RZ ;  /* 0x00000038050b7824 */ /* 0x000fe200078e02ff */
[----:B------:R-:W-:Y:S01]  /*2130*/  LEA.HI.X.SX32 R45, R9, R65, 0x1, P0 ;  /* 0x00000041092d7211 */ /* 0x000fe200000f0eff */
[----:B------:R-:W-:Y:S01]  /*2140*/  IMAD R9, R56, 0x2, R8 ;  /* 0x0000000238097824 */ /* 0x000fe200078e0208 */
[----:B------:R-:W-:-:S02]  /*2150*/  LEA R54, P2, R4, R63, 0x1 ;  /* 0x0000003f04367211 */ /* 0x000fc400078408ff */
[----:B------:R-:W-:Y:S02]  /*2160*/  LEA R46, P1, R10, R63, 0x1 ;  /* 0x0000003f0a2e7211 */ /* 0x000fe400078208ff */
[-C--:B------:R-:W-:Y:S01]  /*2170*/  LEA.HI.X.SX32 R55, R4, R65.reuse, 0x1, P2 ;  /* 0x0000004104377211 */ /* 0x080fe200010f0eff */
[----:B------:R-:W-:Y:S01]  /*2180*/  IMAD R4, R56, 0x2, R9 ;  /* 0x0000000238047824 */ /* 0x000fe200078e0209 */
[----:B------:R-:W-:Y:S02]  /*2190*/  LEA.HI.X.SX32 R47, R10, R65, 0x1, P1 ;  /* 0x000000410a2f7211 */ /* 0x000fe400008f0eff */
[-C--:B------:R-:W-:Y:S02]  /*21a0*/  LEA R50, P0, R14, R63.reuse, 0x1 ;  /* 0x0000003f0e327211 */ /* 0x080fe400078008ff */
[-C--:B------:R-:W-:Y:S02]  /*21b0*/  LEA R52, P1, R15, R63.reuse, 0x1 ;  /* 0x0000003f0f347211 */ /* 0x080fe400078208ff */
[----:B------:R-:W-:-:S02]  /*21c0*/  LEA R62, P3, R4, R63, 0x1 ;  /* 0x0000003f043e7211 */ /* 0x000fc400078608ff */
[-C--:B------:R-:W-:Y:S01]  /*21d0*/  LEA.HI.X.SX32 R51, R14, R65.reuse, 0x1, P0 ;  /* 0x000000410e337211 */ /* 0x080fe200000f0eff */
[----:B------:R-:W-:Y:S01]  /*21e0*/  IMAD R14, R5, 0x3a, RZ ;  /* 0x0000003a050e7824 */ /* 0x000fe200078e02ff */
[----:B------:R-:W-:Y:S01]  /*21f0*/  LEA.HI.X.SX32 R53, R15, R65, 0x1, P1 ;  /* 0x000000410f357211 */ /* 0x000fe200008f0eff */
[----:B------:R-:W-:Y:S01]  /*2200*/  IMAD R15, R5, 0x1c, RZ ;  /* 0x0000001c050f7824 */ /* 0x000fe200078e02ff */
[-C--:B------:R-:W-:Y:S02]  /*2210*/  LEA R56, P0, R7, R63.reuse, 0x1 ;  /* 0x0000003f07387211 */ /* 0x080fe400078008ff */
[-C--:B------:R-:W-:Y:S02]  /*2220*/  LEA R58, P1, R8, R63.reuse, 0x1 ;  /* 0x0000003f083a7211 */ /* 0x080fe400078208ff */
[----:B------:R-:W-:Y:S02]  /*2230*/  LEA R60, P2, R9, R63, 0x1 ;  /* 0x0000003f093c7211 */ /* 0x000fe400078408ff */
[----:B------:R-:W-:Y:S01]  /*2240*/  LEA.HI.X.SX32 R63, R4, R65, 0x1, P3 ;  /* 0x00000041043f7211 */ /* 0x000fe200018f0eff */
[----:B------:R-:W-:Y:S01]  /*2250*/  IMAD R4, R5, 0x3e, RZ ;  /* 0x0000003e05047824 */ /* 0x000fe200078e02ff */
[----:B-1----:R-:W-:-:S02]  /*2260*/  IADD3 R2, P3, R233, R20, RZ ;  /* 0x00000014e9027210 */ /* 0x002fc40007f7e0ff */
[----:B------:R-:W-:Y:S01]  /*2270*/  LEA.HI.X.SX32 R59, R8, R65, 0x1, P1 ;  /* 0x00000041083b7211 */ /* 0x000fe200008f0eff */
[----:B------:R-:W-:Y:S01]  /*2280*/  IMAD R8, R5, 0x7e, RZ ;  /* 0x0000007e05087824 */ /* 0x000fe200078e02ff */
[-C--:B------:R-:W-:Y:S02]  /*2290*/  IADD3 R12, P6, R229, R20.reuse, RZ ;  /* 0x00000014e50c7210 */ /* 0x080fe40007fde0ff */
[-C--:B------:R-:W-:Y:S02]  /*22a0*/  IADD3 R232, P1, R237, R20.reuse, RZ ;  /* 0x00000014ede87210 */ /* 0x080fe40007f3e0ff */
[-C--:B------:R-:W-:Y:S02]  /*22b0*/  LEA.HI.X.SX32 R3, R225, R21.reuse, 0x1, P3 ;  /* 0x00000015e1037211 */ /* 0x080fe400018f0eff */
[----:B------:R-:W-:Y:S01]  /*22c0*/  LEA.HI.X.SX32 R13, R221, R21, 0x1, P6 ;  /* 0x00000015dd0d7211 */ /* 0x000fe200030f0eff */
[----:B------:R-:W-:Y:S01]  /*22d0*/  STL [R1+0x130], R232 ;  /* 0x000130e801007387 */ /* 0x000fe20000100800 */
[-C--:B------:R-:W-:Y:S01]  /*22e0*/  LEA.HI.X.SX32 R61, R9, R65.reuse, 0x1, P2 ;  /* 0x00000041093d7211 */ /* 0x080fe200010f0eff */
[----:B------:R-:W-:Y:S01]  /*22f0*/  IMAD.MOV.U32 R225, RZ, RZ, R233 ;  /* 0x000000ffffe17224 */ /* 0x000fe200078e00e9 */
[-C--:B------:R-:W-:Y:S01]  /*2300*/  IADD3 R240, P2, R241, R20.reuse, RZ ;  /* 0x00000014f1f07210 */ /* 0x080fe20007f5e0ff */
[----:B------:R0:W-:Y:S01]  /*2310*/  STL.64 [R1+0x138], R2 ;  /* 0x0001380201007387 */ /* 0x0001e20000100a00 */
[----:B------:R-:W-:Y:S01]  /*2320*/  IMAD.MOV.U32 R224, RZ, RZ, R232 ;  /* 0x000000ffffe07224 */ /* 0x000fe200078e00e8 */
[----:B------:R-:W-:Y:S01]  /*2330*/  LEA.HI.X.SX32 R57, R7, R65, 0x1, P0 ;  /* 0x0000004107397211 */ /* 0x000fe200000f0eff */
[C---:B------:R-:W-:Y:S01]  /*2340*/  IMAD R65, R5.reuse, 0x37, RZ ;  /* 0x0000003705417824 */ /* 0x040fe200078e02ff */
[----:B------:R-:W-:Y:S01]  /*2350*/  MOV R221, R225 ;  /* 0x000000e100dd7202 */ /* 0x000fe20000000f00 */
[----:B------:R-:W-:Y:S01]  /*2360*/  IMAD R9, R5, 0x3f, RZ ;  /* 0x0000003f05097824 */ /* 0x000fe200078e02ff */
[----:B------:R-:W-:-:S02]  /*2370*/  IADD3 R236, P4, R104, R20, RZ ;  /* 0x0000001468ec7210 */ /* 0x000fc40007f9e0ff */
[-C--:B------:R-:W-:Y:S02]  /*2380*/  LEA.HI.X.SX32 R243, R191, R21.reuse, 0x1, P5 ;  /* 0x00000015bff37211 */ /* 0x080fe400028f0eff */
[----:B------:R-:W-:Y:S01]  /*2390*/  SHF.L.U32 R10, R5, 0x5, RZ ;  /* 0x00000005050a7819 */ /* 0x000fe200000006ff */
[----:B0-----:R-:W2:Y:S01]  /*23a0*/  LDL.LU.64 R2, [R1+0x248] ;  /* 0x0002480001027983 */ /* 0x001ea20000300a00 */
[----:B------:R-:W-:Y:S01]  /*23b0*/  IMAD.MOV.U32 R220, RZ, RZ, R224 ;  /* 0x000000ffffdc7224 */ /* 0x000fe200078e00e0 */
[-C--:B------:R-:W-:Y:S02]  /*23c0*/  IADD3 R232, P3, R106, R20.reuse, RZ ;  /* 0x000000146ae87210 */ /* 0x080fe40007f7e0ff */
[----:B------:R0:W-:Y:S01]  /*23d0*/  STL.64 [R1+0x1b8], R12 ;  /* 0x0001b80c01007387 */ /* 0x0001e20000100a00 */
[----:B------:R-:W-:Y:S02]  /*23e0*/  IADD3 R244, P0, R245, R20, RZ ;  /* 0x00000014f5f47210 */ /* 0x000fe40007f1e0ff */
[----:B------:R-:W-:-:S02]  /*23f0*/  LEA.HI.X.SX32 R241, R213, R21, 0x1, P2 ;  /* 0x00000015d5f17211 */ /* 0x000fc400010f0eff */
[----:B------:R-:W-:Y:S01]  /*2400*/  SHF.L.U32 R7, R5, 0x1, RZ ;  /* 0x0000000105077819 */ /* 0x000fe200000006ff */
[----:B0-----:R-:W3:Y:S01]  /*2410*/  LDL.LU.64 R12, [R1+0x240] ;  /* 0x00024000010c7983 */ /* 0x001ee20000300a00 */
[-C--:B------:R-:W-:Y:S02]  /*2420*/  LEA.HI.X.SX32 R221, R229, R21.reuse, 0x1, P1 ;  /* 0x00000015e5dd7211 */ /* 0x080fe400008f0eff */
[-C--:B------:R-:W-:Y:S02]  /*2430*/  IADD3 R220, P1, R191, R20.reuse, RZ ;  /* 0x00000014bfdc7210 */ /* 0x080fe40007f3e0ff */
[----:B------:R-:W-:Y:S01]  /*2440*/  IADD3 R224, P6, R201, R20, RZ ;  /* 0x00000014c9e07210 */ /* 0x000fe20007fde0ff */
[----:B------:R0:W-:Y:S01]  /*2450*/  STL [R1+0x134], R221 ;  /* 0x000134dd01007387 */ /* 0x0001e20000100800 */
[-C--:B------:R-:W-:Y:S02]  /*2460*/  LEA.HI.X.SX32 R233, R145, R21.reuse, 0x1, P3 ;  /* 0x0000001591e97211 */ /* 0x080fe400018f0eff */
[----:B------:R-:W-:-:S02]  /*2470*/  LEA.HI.X.SX32 R225, R205, R21, 0x1, P6 ;  /* 0x00000015cde17211 */ /* 0x000fc400030f0eff */
[-C--:B------:R-:W-:Y:S02]  /*2480*/  IADD3 R152, P3, R131, R20.reuse, RZ ;  /* 0x0000001483987210 */ /* 0x080fe40007f7e0ff */
[-C--:B0-----:R-:W-:Y:S02]  /*2490*/  LEA.HI.X.SX32 R221, R201, R21.reuse, 0x1, P1 ;  /* 0x00000015c9dd7211 */ /* 0x081fe400008f0eff */
[-C--:B------:R-:W-:Y:S01]  /*24a0*/  IADD3 R204, P1, R153, R20.reuse, RZ ;  /* 0x0000001499cc7210 */ /* 0x080fe20007f3e0ff */
[----:B------:R-:W-:Y:S01]  /*24b0*/  STL.64 [R1+0x128], R240 ;  /* 0x000128f001007387 */ /* 0x000fe20000100a00 */
[----:B------:R-:W-:Y:S02]  /*24c0*/  IADD3 R194, P5, R195, R20, RZ ;  /* 0x00000014c3c27210 */ /* 0x000fe40007fbe0ff */
[-C--:B------:R-:W-:Y:S02]  /*24d0*/  LEA.HI.X.SX32 R205, R155, R21.reuse, 0x1, P1 ;  /* 0x000000159bcd7211 */ /* 0x080fe400008f0eff */
[----:B------:R-:W-:-:S02]  /*24e0*/  LEA.HI.X.SX32 R245, R187, R21, 0x1, P0 ;  /* 0x00000015bbf57211 */ /* 0x000fc400000f0eff */
[-C--:B------:R-:W-:Y:S02]  /*24f0*/  IADD3 R186, P1, R137, R20.reuse, RZ ;  /* 0x0000001489ba7210 */ /* 0x080fe40007f3e0ff */
[-C--:B------:R-:W-:Y:S01]  /*2500*/  LEA.HI.X.SX32 R237, R153, R21.reuse, 0x1, P4 ;  /* 0x0000001599ed7211 */ /* 0x080fe200020f0eff */
[----:B------:R-:W-:Y:S01]  /*2510*/  STL.64 [R1+0x1f8], R224 ;  /* 0x0001f8e001007387 */ /* 0x000fe20000100a00 */
[CC--:B------:R-:W-:Y:S02]  /*2520*/  IADD3 R154, P4, R135.reuse, R20.reuse, RZ ;  /* 0x00000014879a7210 */ /* 0x0c0fe40007f9e0ff */
[----:B------:R-:W-:Y:S01]  /*2530*/  LEA.HI.X.SX32 R153, R135, R21, 0x1, P3 ;  /* 0x0000001587997211 */ /* 0x000fe200018f0eff */
[----:B------:R-:W-:Y:S01]  /*2540*/  STL.64 [R1+0x1b0], R220 ;  /* 0x0001b0dc01007387 */ /* 0x000fe20000100a00 */
[-C--:B------:R-:W-:Y:S02]  /*2550*/  IADD3 R216, P2, R217, R20.reuse, RZ ;  /* 0x00000014d9d87210 */ /* 0x080fe40007f5e0ff */
[-C--:B------:R-:W-:Y:S01]  /*2560*/  IADD3 R136, P3, R123, R20.reuse, RZ ;  /* 0x000000147b887210 */ /* 0x080fe20007f7e0ff */
[----:B------:R-:W-:Y:S01]  /*2570*/  STL.64 [R1+0x120], R242 ;  /* 0x000120f201007387 */ /* 0x000fe20000100a00 */
[----:B------:R-:W-:-:S02]  /*2580*/  IADD3 R208, P6, R209, R20, RZ ;  /* 0x00000014d1d07210 */ /* 0x000fc40007fde0ff */
[-C--:B------:R-:W-:Y:S01]  /*2590*/  LEA.HI.X.SX32 R187, R141, R21.reuse, 0x1, P1 ;  /* 0x000000158dbb7211 */ /* 0x080fe200008f0eff */
[----:B------:R-:W-:Y:S01]  /*25a0*/  STL.64 [R1+0x118], R244 ;  /* 0x000118f401007387 */ /* 0x000fe20000100a00 */
[-C--:B------:R-:W-:Y:S02]  /*25b0*/  LEA.HI.X.SX32 R195, R123, R21.reuse, 0x1, P5 ;  /* 0x000000157bc37211 */ /* 0x080fe400028f0eff */
[-C--:B------:R-:W-:Y:S01]  /*25c0*/  LEA.HI.X.SX32 R155, R137, R21.reuse, 0x1, P4 ;  /* 0x00000015899b7211 */ /* 0x080fe200020f0eff */
[----:B------:R-:W-:Y:S01]  /*25d0*/  STL.64 [R1+0x1a8], R204 ;  /* 0x0001a8cc01007387 */ /* 0x000fe20000100a00 */
[-C--:B------:R-:W-:Y:S02]  /*25e0*/  IADD3 R124, P5, R109, R20.reuse, RZ ;  /* 0x000000146d7c7210 */ /* 0x080fe40007fbe0ff */
[----:B------:R-:W-:Y:S01]  /*25f0*/  IADD3 R188, P0, R189, R20, RZ ;  /* 0x00000014bdbc7210 */ /* 0x000fe20007f1e0ff */
[----:B------:R-:W-:Y:S01]  /*2600*/  STL.64 [R1+0x110], R236 ;  /* 0x000110ec01007387 */ /* 0x000fe20000100a00 */
[----:B------:R-:W-:-:S02]  /*2610*/  LEA.HI.X.SX32 R217, R131, R21, 0x1, P2 ;  /* 0x0000001583d97211 */ /* 0x000fc400010f0eff */
[-C--:B------:R-:W-:Y:S01]  /*2620*/  LEA.HI.X.SX32 R137, R125, R21.reuse, 0x1, P3 ;  /* 0x000000157d897211 */ /* 0x080fe200018f0eff */
[----:B------:R-:W-:Y:S01]  /*2630*/  STL.64 [R1+0x108], R232 ;  /* 0x000108e801007387 */ /* 0x000fe20000100a00 */
[-C--:B------:R-:W-:Y:S02]  /*2640*/  LEA.HI.X.SX32 R209, R127, R21.reuse, 0x1, P6 ;  /* 0x000000157fd17211 */ /* 0x080fe400030f0eff */
[CC--:B------:R-:W-:Y:S01]  /*2650*/  IADD3 R126, P3, R113.reuse, R20.reuse, RZ ;  /* 0x00000014717e7210 */ /* 0x0c0fe20007f7e0ff */
[----:B------:R-:W-:Y:S01]  /*2660*/  STL.64 [R1+0x218], R186 ;  /* 0x000218ba01007387 */ /* 0x000fe20000100a00 */
[----:B------:R-:W-:Y:S02]  /*2670*/  LEA.HI.X.SX32 R125, R113, R21, 0x1, P5 ;  /* 0x00000015717d7211 */ /* 0x000fe400028f0eff */
[-C--:B------:R-:W-:Y:S01]  /*2680*/  IADD3 R142, P1, R143, R20.reuse, RZ ;  /* 0x000000148f8e7210 */ /* 0x080fe20007f3e0ff */
[----:B------:R-:W-:Y:S01]  /*2690*/  STL.64 [R1+0x1f0], R154 ;  /* 0x0001f09a01007387 */ /* 0x000fe20000100a00 */
[----:B------:R-:W-:-:S02]  /*26a0*/  IADD3 R118, P5, R102, R20, RZ ;  /* 0x0000001466767210 */ /* 0x000fc40007fbe0ff */
[-C--:B------:R-:W-:Y:S01]  /*26b0*/  IADD3 R138, P4, R139, R20.reuse, RZ ;  /* 0x000000148b8a7210 */ /* 0x080fe20007f9e0ff */
[----:B------:R-:W-:Y:S01]  /*26c0*/  STL.64 [R1+0x1a0], R152 ;  /* 0x0001a09801007387 */ /* 0x000fe20000100a00 */
[-C--:B------:R-:W-:Y:S02]  /*26d0*/  IADD3 R132, P2, R133, R20.reuse, RZ ;  /* 0x0000001485847210 */ /* 0x080fe40007f5e0ff */
[-C--:B------:R-:W-:Y:S01]  /*26e0*/  LEA.HI.X.SX32 R189, R119, R21.reuse, 0x1, P0 ;  /* 0x0000001577bd7211 */ /* 0x080fe200000f0eff */
[----:B------:R-:W-:Y:S01]  /*26f0*/  STL.64 [R1+0x100], R216 ;  /* 0x000100d801007387 */ /* 0x000fe20000100a00 */
[----:B------:R-:W-:Y:S02]  /*2700*/  IADD3 R128, P6, R129, R20, RZ ;  /* 0x0000001481807210 */ /* 0x000fe40007fde0ff */
[-C--:B------:R-:W-:Y:S01]  /*2710*/  LEA.HI.X.SX32 R127, R115, R21.reuse, 0x1, P3 ;  /* 0x00000015737f7211 */ /* 0x080fe200018f0eff */
[----:B------:R-:W-:Y:S01]  /*2720*/  STL.64 [R1+0xf8], R208 ;  /* 0x0000f8d001007387 */ /* 0x000fe20000100a00 */
[----:B------:R-:W-:-:S02]  /*2730*/  LEA.HI.X.SX32 R143, R109, R21, 0x1, P1 ;  /* 0x000000156d8f7211 */ /* 0x000fc400008f0eff */
[-C--:B------:R-:W-:Y:S01]  /*2740*/  LEA.HI.X.SX32 R119, R103, R21.reuse, 0x1, P5 ;  /* 0x0000001567777211 */ /* 0x080fe200028f0eff */
[----:B------:R-:W-:Y:S01]  /*2750*/  STL.64 [R1+0x198], R136 ;  /* 0x0001988801007387 */ /* 0x000fe20000100a00 */
[-C--:B------:R-:W-:Y:S02]  /*2760*/  LEA.HI.X.SX32 R139, R105, R21.reuse, 0x1, P4 ;  /* 0x00000015698b7211 */ /* 0x080fe400020f0eff */
[-C--:B------:R-:W-:Y:S01]  /*2770*/  IADD3 R108, P5, R95, R20.reuse, RZ ;  /* 0x000000145f6c7210 */ /* 0x080fe20007fbe0ff */
[----:B------:R-:W-:Y:S01]  /*2780*/  STL.64 [R1+0xf0], R194 ;  /* 0x0000f0c201007387 */ /* 0x000fe20000100a00 */
[-C--:B------:R-:W-:Y:S02]  /*2790*/  LEA.HI.X.SX32 R133, R102, R21.reuse, 0x1, P2 ;  /* 0x0000001566857211 */ /* 0x080fe400010f0eff */
[----:B------:R-:W-:Y:S01]  /*27a0*/  IADD3 R106, P2, R93, R20, RZ ;  /* 0x000000145d6a7210 */ /* 0x000fe20007f5e0ff */
[----:B------:R-:W-:Y:S01]  /*27b0*/  STL.64 [R1+0xe8], R188 ;  /* 0x0000e8bc01007387 */ /* 0x000fe20000100a00 */
[----:B------:R-:W-:-:S02]  /*27c0*/  LEA.HI.X.SX32 R129, R100, R21, 0x1, P6 ;  /* 0x0000001564817211 */ /* 0x000fc400030f0eff */
[-C--:B------:R-:W-:Y:S01]  /*27d0*/  IADD3 R104, P6, R92, R20.reuse, RZ ;  /* 0x000000145c687210 */ /* 0x080fe20007fde0ff */
[----:B------:R-:W-:Y:S01]  /*27e0*/  STL.64 [R1+0x1e8], R126 ;  /* 0x0001e87e01007387 */ /* 0x000fe20000100a00 */
[----:B------:R-:W-:Y:S02]  /*27f0*/  IADD3 R110, P4, R107, R20, RZ ;  /* 0x000000146b6e7210 */ /* 0x000fe40007f9e0ff */
[-C--:B------:R-:W-:Y:S01]  /*2800*/  LEA.HI.X.SX32 R109, R98, R21.reuse, 0x1, P5 ;  /* 0x00000015626d7211 */ /* 0x080fe200028f0eff */
[----:B------:R-:W-:Y:S01]  /*2810*/  STL.64 [R1+0x190], R124 ;  /* 0x0001907c01007387 */ /* 0x000fe20000100a00 */
[----:B------:R-:W-:-:S03]  /*2820*/  LEA.HI.X.SX32 R107, R95, R21, 0x1, P2 ;  /* 0x000000155f6b7211 */ /* 0x000fc600010f0eff */
[----:B------:R-:W-:Y:S01]  /*2830*/  STL.64 [R1+0xe0], R142 ;  /* 0x0000e08e01007387 */ /* 0x000fe20000100a00 */
[----:B------:R-:W-:-:S03]  /*2840*/  LEA.HI.X.SX32 R105, R93, R21, 0x1, P6 ;  /* 0x000000155d697211 */ /* 0x000fc600030f0eff */
[----:B------:R-:W-:Y:S01]  /*2850*/  STL.64 [R1+0xd8], R138 ;  /* 0x0000d88a01007387 */ /* 0x000fe20000100a00 */
[----:B------:R-:W-:-:S03]  /*2860*/  IADD3 R102, P5, R89, R20, RZ ;  /* 0x0000001459667210 */ /* 0x000fc60007fbe0ff */
[----:B------:R-:W-:Y:S04]  /*2870*/  STL.64 [R1+0x188], R118 ;  /* 0x0001887601007387 */ /* 0x000fe80000100a00 */
[----:B------:R-:W-:Y:S01]  /*2880*/  STL.64 [R1+0xd0], R132 ;  /* 0x0000d08401007387 */ /* 0x000fe20000100a00 */
[----:B------:R-:W-:-:S03]  /*2890*/  IADD3 R116, P3, R117, R20, RZ ;  /* 0x0000001475747210 */ /* 0x000fc60007f7e0ff */
[----:B------:R-:W-:Y:S01]  /*28a0*/  STL.64 [R1+0xc8], R128 ;  /* 0x0000c88001007387 */ /* 0x000fe20000100a00 */
[----:B------:R-:W-:-:S03]  /*28b0*/  LEA.HI.X.SX32 R103, R92, R21, 0x1, P5 ;  /* 0x000000155c677211 */ /* 0x000fc600028f0eff */
[----:B------:R-:W-:Y:S01]  /*28c0*/  STL.64 [R1+0x228], R108 ;  /* 0x0002286c01007387 */ /* 0x000fe20000100a00 */
[----:B------:R-:W-:-:S03]  /*28d0*/  IADD3 R120, P0, R121, R20, RZ ;  /* 0x0000001479787210 */ /* 0x000fc60007f1e0ff */
[----:B------:R0:W-:Y:S01]  /*28e0*/  STL.64 [R1+0x210], R106 ;  /* 0x0002106a01007387 */ /* 0x0001e20000100a00 */
[----:B------:R-:W-:-:S03]  /*28f0*/  IADD3 R114, P1, R111, R20, RZ ;  /* 0x000000146f727210 */ /* 0x000fc60007f3e0ff */
[----:B------:R1:W-:Y:S01]  /*2900*/  STL.64 [R1+0x1e0], R104 ;  /* 0x0001e06801007387 */ /* 0x0003e20000100a00 */
[-C--:B------:R-:W-:Y:S02]  /*2910*/  LEA.HI.X.SX32 R117, R87, R21.reuse, 0x1, P3 ;  /* 0x0000001557757211 */ /* 0x080fe400018f0eff */
[-C--:B------:R-:W-:Y:S02]  /*2920*/  LEA.HI.X.SX32 R121, R89, R21.reuse, 0x1, P0 ;  /* 0x0000001559797211 */ /* 0x080fe400000f0eff */
[----:B------:R-:W-:Y:S02]  /*2930*/  LEA.HI.X.SX32 R115, R84, R21, 0x1, P1 ;  /* 0x0000001554737211 */ /* 0x000fe400008f0eff */
[-C--:B0-----:R-:W-:Y:S02]  /*2940*/  IADD3 R106, P6, R94, R20.reuse, RZ ;  /* 0x000000145e6a7210 */ /* 0x081fe40007fde0ff */
[-C--:B-1----:R-:W-:Y:S02]  /*2950*/  IADD3 R104, P5, R84, R20.reuse, RZ ;  /* 0x0000001454687210 */ /* 0x082fe40007fbe0ff */
[----:B------:R-:W-:-:S02]  /*2960*/  IADD3 R94, P3, R88, R20, RZ ;  /* 0x00000014585e7210 */ /* 0x000fc40007f7e0ff */
[-C--:B------:R-:W-:Y:S02]  /*2970*/  LEA.HI.X.SX32 R105, R86, R21.reuse, 0x1, P5 ;  /* 0x0000001556697211 */ /* 0x080fe400028f0eff */
[CC--:B------:R-:W-:Y:S01]  /*2980*/  IADD3 R88, P5, R78.reuse, R20.reuse, RZ ;  /* 0x000000144e587210 */ /* 0x0c0fe20007fbe0ff */
[----:B------:R0:W-:Y:S01]  /*2990*/  STL.64 [R1+0x180], R102 ;  /* 0x0001806601007387 */ /* 0x0001e20000100a00 */
[----:B------:R-:W-:Y:S02]  /*29a0*/  IADD3 R86, P1, R75, R20, RZ ;  /* 0x000000144b567210 */ /* 0x000fe40007f3e0ff */
[-C--:B------:R-:W-:Y:S01]  /*29b0*/  LEA.HI.X.SX32 R89, R79, R21.reuse, 0x1, P5 ;  /* 0x000000154f597211 */ /* 0x080fe200028f0eff */
[----:B------:R-:W-:Y:S01]  /*29c0*/  STL.64 [R1+0xc0], R120 ;  /* 0x0000c07801007387 */ /* 0x000fe20000100a00 */
[----:B------:R-:W-:-:S03]  /*29d0*/  LEA.HI.X.SX32 R87, R78, R21, 0x1, P1 ;  /* 0x000000154e577211 */ /* 0x000fc600008f0eff */
[----:B------:R-:W-:Y:S01]  /*29e0*/  STL.64 [R1+0xb8], R116 ;  /* 0x0000b87401007387 */ /* 0x000fe20000100a00 */
[----:B------:R-:W-:-:S03]  /*29f0*/  IADD3 R108, P2, R96, R20, RZ ;  /* 0x00000014606c7210 */ /* 0x000fc60007f5e0ff */
[----:B------:R1:W-:Y:S01]  /*2a00*/  STL.64 [R1+0x178], R104 ;  /* 0x0001786801007387 */ /* 0x0003e20000100a00 */
[----:B0-----:R-:W-:-:S03]  /*2a10*/  IADD3 R102, P0, R90, R20, RZ ;  /* 0x000000145a667210 */ /* 0x001fc60007f1e0ff */
[----:B------:R-:W-:Y:S01]  /*2a20*/  STL.64 [R1+0xb0], R114 ;  /* 0x0000b07201007387 */ /* 0x000fe20000100a00 */
[-C--:B------:R-:W-:Y:S02]  /*2a30*/  LEA.HI.X.SX32 R111, R81, R21.reuse, 0x1, P4 ;  /* 0x00000015516f7211 */ /* 0x080fe400020f0eff */
[-C--:B------:R-:W-:Y:S01]  /*2a40*/  LEA.HI.X.SX32 R107, R73, R21.reuse, 0x1, P6 ;  /* 0x00000015496b7211 */ /* 0x080fe200030f0eff */
[----:B------:R0:W-:Y:S01]  /*2a50*/  STL.64 [R1+0x1d8], R88 ;  /* 0x0001d85801007387 */ /* 0x0001e20000100a00 */
[-C--:B-1----:R-:W-:Y:S02]  /*2a60*/  IADD3 R104, P1, R70, R20.reuse, RZ ;  /* 0x0000001446687210 */ /* 0x082fe40007f3e0ff */
[-C--:B------:R-:W-:Y:S02]  /*2a70*/  LEA.HI.X.SX32 R109, R75, R21.reuse, 0x1, P2 ;  /* 0x000000154b6d7211 */ /* 0x080fe400010f0eff */
[----:B------:R-:W-:Y:S02]  /*2a80*/  LEA.HI.X.SX32 R105, R72, R21, 0x1, P1 ;  /* 0x0000001548697211 */ /* 0x000fe400008f0eff */
[----:B0-----:R-:W-:-:S02]  /*2a90*/  IADD3 R88, P5, R80, R20, RZ ;  /* 0x0000001450587210 */ /* 0x001fc40007fbe0ff */
[-C--:B------:R-:W-:Y:S02]  /*2aa0*/  IADD3 R80, P6, R74, R20.reuse, RZ ;  /* 0x000000144a507210 */ /* 0x080fe40007fde0ff */
[-C--:B------:R-:W-:Y:S02]  /*2ab0*/  IADD3 R74, P1, R16, R20.reuse, RZ ;  /* 0x00000014104a7210 */ /* 0x080fe40007f3e0ff */
[-C--:B------:R-:W-:Y:S01]  /*2ac0*/  LEA.HI.X.SX32 R103, R70, R21.reuse, 0x1, P0 ;  /* 0x0000001546677211 */ /* 0x080fe200000f0eff */
[----:B------:R-:W-:Y:S01]  /*2ad0*/  STL.64 [R1+0xa8], R110 ;  /* 0x0000a86e01007387 */ /* 0x000fe20000100a00 */
[-C--:B------:R-:W-:Y:S02]  /*2ae0*/  IADD3 R72, P0, R15, R20.reuse, RZ ;  /* 0x000000140f487210 */ /* 0x080fe40007f1e0ff */
[----:B------:R-:W-:Y:S01]  /*2af0*/  LEA.HI.X.SX32 R95, R65, R21, 0x1, P3 ;  /* 0x00000015415f7211 */ /* 0x000fe200018f0eff */
[----:B------:R0:W-:Y:S01]  /*2b00*/  STL.64 [R1+0x170], R86 ;  /* 0x0001705601007387 */ /* 0x0001e20000100a00 */
[----:B------:R-:W-:-:S02]  /*2b10*/  IADD3 R78, P3, R11, R20, RZ ;  /* 0x000000140b4e7210 */ /* 0x000fc40007f7e0ff */
[-C--:B------:R-:W-:Y:S01]  /*2b20*/  LEA.HI.X.SX32 R75, R18, R21.reuse, 0x1, P1 ;  /* 0x00000015124b7211 */ /* 0x080fe200008f0eff */
[----:B------:R-:W-:Y:S01]  /*2b30*/  STL.64 [R1+0xa0], R108 ;  /* 0x0000a06c01007387 */ /* 0x000fe20000100a00 */
[-C--:B------:R-:W-:Y:S02]  /*2b40*/  LEA.HI.X.SX32 R73, R16, R21.reuse, 0x1, P0 ;  /* 0x0000001510497211 */ /* 0x080fe400000f0eff */
[----:B------:R-:W-:Y:S01]  /*2b50*/  IADD3 R92, P4, R82, R20, RZ ;  /* 0x00000014525c7210 */ /* 0x000fe20007f9e0ff */
[----:B------:R-:W-:Y:S01]  /*2b60*/  STL.64 [R1+0x98], R106 ;  /* 0x0000986a01007387 */ /* 0x000fe20000100a00 */
[----:B------:R-:W-:-:S03]  /*2b70*/  LEA.HI.X.SX32 R79, R15, R21, 0x1, P3 ;  /* 0x000000150f4f7211 */ /* 0x000fc600018f0eff */
[----:B------:R-:W-:Y:S01]  /*2b80*/  STL.64 [R1+0x168], R104 ;  /* 0x0001686801007387 */ /* 0x000fe20000100a00 */
[----:B------:R-:W-:-:S03]  /*2b90*/  IADD3 R18, P3, R14, R20, RZ ;  /* 0x000000140e127210 */ /* 0x000fc60007f7e0ff */
[----:B------:R-:W-:Y:S01]  /*2ba0*/  STL.64 [R1+0x90], R102 ;  /* 0x0000906601007387 */ /* 0x000fe20000100a00 */
[----:B0-----:R-:W-:-:S03]  /*2bb0*/  IADD3 R86, P2, R76, R20, RZ ;  /* 0x000000144c567210 */ /* 0x001fc60007f5e0ff */
[----:B------:R0:W-:Y:S01]  /*2bc0*/  STL.64 [R1+0x208], R74 ;  /* 0x0002084a01007387 */ /* 0x0001e20000100a00 */
[----:B------:R-:W-:-:S03]  /*2bd0*/  LEA.HI.X.SX32 R93, R11, R21, 0x1, P4 ;  /* 0x000000150b5d7211 */ /* 0x000fc600020f0eff */
[----:B------:R-:W-:Y:S01]  /*2be0*/  STL.64 [R1+0x88], R94 ;  /* 0x0000885e01007387 */ /* 0x000fe20000100a00 */
[----:B------:R-:W-:-:S03]  /*2bf0*/  LEA.HI.X.SX32 R89, R69, R21, 0x1, P5 ;  /* 0x0000001545597211 */ /* 0x000fc600028f0eff */
[----:B------:R1:W-:Y:S01]  /*2c00*/  STL.64 [R1+0x1d0], R72 ;  /* 0x0001d04801007387 */ /* 0x0003e20000100a00 */
[-C--:B------:R-:W-:Y:S02]  /*2c10*/  IADD3 R16, P4, R64, R20.reuse, RZ ;  /* 0x0000001440107210 */ /* 0x080fe40007f9e0ff */
[-C--:B0-----:R-:W-:Y:S01]  /*2c20*/  IADD3 R74, P1, R19, R20.reuse, RZ ;  /* 0x00000014134a7210 */ /* 0x081fe20007f3e0ff */
[----:B------:R0:W-:Y:S01]  /*2c30*/  STL.64 [R1+0x160], R78 ;  /* 0x0001604e01007387 */ /* 0x0001e20000100a00 */
[-C--:B------:R-:W-:Y:S02]  /*2c40*/  LEA.HI.X.SX32 R19, R77, R21.reuse, 0x1, P3 ;  /* 0x000000154d137211 */ /* 0x080fe400018f0eff */
[-C--:B------:R-:W-:Y:S01]  /*2c50*/  IADD3 R64, P3, R83, R20.reuse, RZ ;  /* 0x0000001453407210 */ /* 0x080fe20007f7e0ff */
[----:B------:R-:W-:Y:S01]  /*2c60*/  STL.64 [R1+0x80], R92 ;  /* 0x0000805c01007387 */ /* 0x000fe20000100a00 */
[-C--:B------:R-:W-:Y:S02]  /*2c70*/  LEA.HI.X.SX32 R87, R14, R21.reuse, 0x1, P2 ;  /* 0x000000150e577211 */ /* 0x080fe400010f0eff */
[----:B-1----:R-:W-:Y:S01]  /*2c80*/  IADD3 R72, P0, R17, R20, RZ ;  /* 0x0000001411487210 */ /* 0x002fe20007f1e0ff */
[----:B------:R-:W-:Y:S01]  /*2c90*/  STL.64 [R1+0x78], R88 ;  /* 0x0000785801007387 */ /* 0x000fe20000100a00 */
[----:B------:R-:W-:-:S02]  /*2ca0*/  LEA.HI.X.SX32 R81, R85, R21, 0x1, P6 ;  /* 0x0000001555517211 */ /* 0x000fc400030f0eff */
[CC--:B0-----:R-:W-:Y:S01]  /*2cb0*/  IADD3 R78, P5, R71.reuse, R20.reuse, RZ ;  /* 0x00000014474e7210 */ /* 0x0c1fe20007fbe0ff */
[----:B------:R0:W-:Y:S01]  /*2cc0*/  STL.64 [R1+0x158], R18 ;  /* 0x0001581201007387 */ /* 0x0001e20000100a00 */
[-C--:B------:R-:W-:Y:S02]  /*2cd0*/  LEA.HI.X.SX32 R65, R71, R21.reuse, 0x1, P3 ;  /* 0x0000001547417211 */ /* 0x080fe400018f0eff */
[-C--:B------:R-:W-:Y:S01]  /*2ce0*/  LEA.HI.X.SX32 R79, R91, R21.reuse, 0x1, P5 ;  /* 0x000000155b4f7211 */ /* 0x080fe200028f0eff */
[----:B------:R-:W-:Y:S01]  /*2cf0*/  STL.64 [R1+0x70], R86 ;  /* 0x0000705601007387 */ /* 0x000fe20000100a00 */
[-C--:B------:R-:W-:Y:S02]  /*2d00*/  LEA.HI.X.SX32 R75, R83, R21.reuse, 0x1, P1 ;  /* 0x00000015534b7211 */ /* 0x080fe400008f0eff */
[----:B------:R-:W-:Y:S01]  /*2d10*/  IADD3 R14, P6, R7, R20, RZ ;  /* 0x00000014070e7210 */ /* 0x000fe20007fde0ff */
[----:B------:R-:W-:Y:S01]  /*2d20*/  STL.64 [R1+0x68], R80 ;  /* 0x0000685001007387 */ /* 0x000fe20000100a00 */
[----:B------:R-:W-:-:S02]  /*2d30*/  LEA.HI.X.SX32 R73, R97, R21, 0x1, P0 ;  /* 0x0000001561497211 */ /* 0x000fc400000f0eff */
[CC--:B0-----:R-:W-:Y:S01]  /*2d40*/  IADD3 R18, P2, R4.reuse, R20.reuse, RZ ;  /* 0x0000001404127210 */ /* 0x0c1fe20007f5e0ff */
[----:B------:R0:W-:Y:S01]  /*2d50*/  STL.64 [R1+0x1c8], R78 ;  /* 0x0001c84e01007387 */ /* 0x0001e20000100a00 */
[-C--:B------:R-:W-:Y:S02]  /*2d60*/  LEA R84, P5, R5, R20.reuse, 0x2 ;  /* 0x0000001405547211 */ /* 0x080fe400078a10ff */
[-C--:B------:R-:W-:Y:S01]  /*2d70*/  LEA.HI.X.SX32 R19, R99, R21.reuse, 0x1, P2 ;  /* 0x0000001563137211 */ /* 0x080fe200010f0eff */
[----:B------:R-:W-:Y:S01]  /*2d80*/  STL.64 [R1+0x150], R64 ;  /* 0x0001504001007387 */ /* 0x000fe20000100a00 */
[C---:B------:R-:W-:Y:S02]  /*2d90*/  LEA R76, P1, R5.reuse, R20, 0x4 ;  /* 0x00000014054c7211 */ /* 0x040fe400078220ff */
[-C--:B------:R-:W-:Y:S01]  /*2da0*/  LEA.HI.X.SX32 R15, R5, R21.reuse, 0x1, P6 ;  /* 0x00000015050f7211 */ /* 0x080fe200030f0eff */
[----:B------:R1:W-:Y:S01]  /*2db0*/  STL.64 [R1+0x60], R74 ;  /* 0x0000604a01007387 */ /* 0x0003e20000100a00 */
[----:B------:R-:W-:-:S02]  /*2dc0*/  LEA.HI.X.SX32 R17, R4, R21, 0x1, P4 ;  /* 0x0000001504117211 */ /* 0x000fc400020f0eff */
[-C--:B0-----:R-:W-:Y:S01]  /*2dd0*/  LEA R78, P3, R5, R20.reuse, 0x3 ;  /* 0x00000014054e7211 */ /* 0x081fe200078618ff */
[----:B------:R0:W-:Y:S01]  /*2de0*/  STL.64 [R1+0x58], R72 ;  /* 0x0000584801007387 */ /* 0x0001e20000100a00 */
[-C--:B------:R-:W-:Y:S02]  /*2df0*/  LEA.HI.X.SX32 R85, R7, R21.reuse, 0x1, P5 ;  /* 0x0000001507557211 */ /* 0x080fe400028f0eff */
[-C--:B------:R-:W-:Y:S01]  /*2e00*/  IADD3 R70, P6, R8, R20.reuse, RZ ;  /* 0x0000001408467210 */ /* 0x080fe20007fde0ff */
[----:B------:R-:W-:Y:S01]  /*2e10*/  STL.64 [R1+0x148], R18 ;  /* 0x0001481201007387 */ /* 0x000fe20000100a00 */
[-C--:B------:R-:W-:Y:S02]  /*2e20*/  LEA.HI.X.SX32 R79, R68, R21.reuse, 0x1, P3 ;  /* 0x00000015444f7211 */ /* 0x080fe400018f0eff */
[----:B-1----:R-:W-:Y:S01]  /*2e30*/  LEA R74, P0, R5, R20, 0x5 ;  /* 0x00000014054a7211 */ /* 0x002fe200078028ff */
[----:B------:R1:W-:Y:S01]  /*2e40*/  STL.64 [R1+0x238], R14 ;  /* 0x0002380e01007387 */ /* 0x0003e20000100a00 */
[----:B------:R-:W-:-:S02]  /*2e50*/  LEA.HI.X.SX32 R77, R67, R21, 0x1, P1 ;  /* 0x00000015434d7211 */ /* 0x000fc400008f0eff */
[----:B0-----:R-:W-:Y:S01]  /*2e60*/  LEA R72, P2, R5, R20, 0x6 ;  /* 0x0000001405487211 */ /* 0x001fe200078430ff */
[----:B------:R0:W-:Y:S01]  /*2e70*/  STL.64 [R1+0x50], R16 ;  /* 0x0000501001007387 */ /* 0x0001e20000100a00 */
[-C--:B------:R-:W-:Y:S02]  /*2e80*/  LEA.HI.X.SX32 R75, R66, R21.reuse, 0x1, P0 ;  /* 0x00000015424b7211 */ /* 0x080fe400000f0eff */
[-C--:B------:R-:W-:Y:S01]  /*2e90*/  LEA.HI.X.SX32 R73, R10, R21.reuse, 0x1, P2 ;  /* 0x000000150a497211 */ /* 0x080fe200010f0eff */
[----:B------:R4:W-:Y:S01]  /*2ea0*/  STL.64 [R1+0x230], R84 ;  /* 0x0002305401007387 */ /* 0x0009e20000100a00 */
[----:B------:R-:W-:-:S03]  /*2eb0*/  LEA.HI.X.SX32 R71, R9, R21, 0x1, P6 ;  /* 0x0000001509477211 */ /* 0x000fc600030f0eff */
[----:B------:R4:W-:Y:S04]  /*2ec0*/  STL.64 [R1+0x220], R78 ;  /* 0x0002204e01007387 */ /* 0x0009e80000100a00 */
[----:B------:R4:W-:Y:S04]  /*2ed0*/  STL.64 [R1+0x200], R76 ;  /* 0x0002004c01007387 */ /* 0x0009e80000100a00 */
[----:B------:R4:W-:Y:S04]  /*2ee0*/  STL.64 [R1+0x1c0], R74 ;  /* 0x0001c04a01007387 */ /* 0x0009e80000100a00 */
[----:B------:R4:W-:Y:S04]  /*2ef0*/  STL.64 [R1+0x140], R72 ;  /* 0x0001404801007387 */ /* 0x0009e80000100a00 */
[----:B------:R4:W-:Y:S01]  /*2f00*/  STL.64 [R1+0x48], R70 ;  /* 0x0000484601007387 */ /* 0x0009e20000100a00 */
[----:B------:R-:W-:Y:S01]  /*2f10*/  LOP3.LUT P4, RZ, R101, 0x3, RZ, 0xc0, !PT ;  /* 0x0000000365ff7812 */ /* 0x000fe2000788c0ff */
[----:B-1----:R-:W-:Y:S01]  /*2f20*/  IMAD.SHL.U32 R14, R112, 0x2, RZ ;  /* 0x00000002700e7824 */ /* 0x002fe200078e00ff */
[----:B---3--:R-:W-:-:S02]  /*2f30*/  LOP3.LUT R186, R13, R6, RZ, 0x3c, !PT ;  /* 0x000000060dba7212 */ /* 0x008fc400078e3cff */
[----:B------:R-:W-:Y:S02]  /*2f40*/  LOP3.LUT R13, R13, 0x10, R101, 0x78, !PT ;  /* 0x000000100d0d7812 */ /* 0x000fe400078e7865 */
[----:B------:R-:W-:Y:S02]  /*2f50*/  LOP3.LUT R101, R101, 0x1c, RZ, 0xc0, !PT ;  /* 0x0000001c65657812 */ /* 0x000fe400078ec0ff */
[----:B0-----:R-:W-:Y:S02]  /*2f60*/  SHF.R.U32.HI R17, RZ, 0x3, R112 ;  /* 0x00000003ff117819 */ /* 0x001fe40000011670 */
[----:B------:R-:W-:Y:S02]  /*2f70*/  LEA R69, R101, UR6, 0x2 ;  /* 0x0000000665457c11 */ /* 0x000fe4000f8e10ff */
[----:B------:R-:W-:Y:S02]  /*2f80*/  LOP3.LUT R17, R17, 0xc, RZ, 0xc0, !PT ;  /* 0x0000000c11117812 */ /* 0x000fe400078ec0ff */
[----:B------:R-:W-:-:S02]  /*2f90*/  LOP3.LUT R7, R14, 0x10, RZ, 0x3c, !PT ;  /* 0x000000100e077812 */ /* 0x000fc400078e3cff */
[C---:B------:R-:W-:Y:S02]  /*2fa0*/  LOP3.LUT R9, R14.reuse, 0x20, RZ, 0x3c, !PT ;  /* 0x000000200e097812 */ /* 0x040fe400078e3cff */
[C---:B------:R-:W-:Y:S02]  /*2fb0*/  LOP3.LUT R8, R14.reuse, 0x30, RZ, 0x3c, !PT ;  /* 0x000000300e087812 */ /* 0x040fe400078e3cff */
[C---:B------:R-:W-:Y:S02]  /*2fc0*/  LOP3.LUT R7, R14.reuse, 0x40, RZ, 0x3c, !PT ;  /* 0x000000400e077812 */ /* 0x040fe400078e3cff */
[C---:B------:R-:W-:Y:S02]  /*2fd0*/  LOP3.LUT R9, R14.reuse, 0x50, RZ, 0x3c, !PT ;  /* 0x000000500e097812 */ /* 0x040fe400078e3cff */
[C---:B------:R-:W-:Y:S02]  /*2fe0*/  LOP3.LUT R8, R14.reuse, 0x60, RZ, 0x3c, !PT ;  /* 0x000000600e087812 */ /* 0x040fe400078e3cff */
[----:B------:R-:W-:Y:S01]  /*2ff0*/  LOP3.LUT R7, R14, 0x70, RZ, 0x3c, !PT ;  /* 0x000000700e077812 */ /* 0x000fe200078e3cff */
[----:B------:R-:W-:Y:S01]  /*3000*/  IMAD.MOV.U32 R11, RZ, RZ, 0x3f800000 ;  /* 0x3f800000ff0b7424 */ /* 0x000fe200078e00ff */
[C---:B------:R-:W-:Y:S01]  /*3010*/  LOP3.LUT R5, R12.reuse, 0x40, RZ, 0x3c, !PT ;  /* 0x000000400c057812 */ /* 0x040fe200078e3cff */
[----:B------:R-:W-:Y:S01]  /*3020*/  IMAD.MOV.U32 R65, RZ, RZ, -0x800000 ;  /* 0xff800000ff417424 */ /* 0x000fe200078e00ff */
[----:B------:R-:W-:Y:S01]  /*3030*/  LOP3.LUT R4, R12, 0x60, RZ, 0x3c, !PT ;  /* 0x000000600c047812 */ /* 0x000fe200078e3cff */
[----:B------:R-:W-:Y:S01]  /*3040*/  IMAD.MOV.U32 R16, RZ, RZ, RZ ;  /* 0x000000ffff107224 */ /* 0x000fe200078e00ff */
[----:B--2---:R-:W-:Y:S01]  /*3050*/  LOP3.LUT R9, R3, 0x20, RZ, 0x3c, !PT ;  /* 0x0000002003097812 */ /* 0x004fe200078e3cff */
[----:B------:R-:W-:Y:S01]  /*3060*/  IMAD.MOV.U32 R64, RZ, RZ, -0x800000 ;  /* 0xff800000ff407424 */ /* 0x000fe200078e00ff */
[----:B------:R-:W-:Y:S01]  /*3070*/  LOP3.LUT R8, R2, 0x40, RZ, 0x3c, !PT ;  /* 0x0000004002087812 */ /* 0x000fe200078e3cff */
[----:B------:R-:W-:Y:S01]  /*3080*/  IMAD.MOV.U32 R18, RZ, RZ, -0x800000 ;  /* 0xff800000ff127424 */ /* 0x000fe200078e00ff */
[----:B------:R-:W-:Y:S01]  /*3090*/  LOP3.LUT R7, R13, 0x20, RZ, 0x3c, !PT ;  /* 0x000000200d077812 */ /* 0x000fe200078e3cff */
[----:B------:R-:W-:Y:S01]  /*30a0*/  IMAD.MOV.U32 R6, RZ, RZ, 0x3f800000 ;  /* 0x3f800000ff067424 */ /* 0x000fe200078e00ff */
[----:B------:R-:W-:Y:S01]  /*30b0*/  MOV R15, RZ ;  /* 0x000000ff000f7202 */ /* 0x000fe20000000f00 */
[----:B------:R-:W-:Y:S01]  /*30c0*/  IMAD.MOV.U32 R5, RZ, RZ, 0x3f800000 ;  /* 0x3f800000ff057424 */ /* 0x000fe200078e00ff */
[----:B------:R-:W-:Y:S01]  /*30d0*/  MOV R19, 0xff800000 ;  /* 0xff80000000137802 */ /* 0x000fe20000000f00 */
        /* <DEDUP_REMOVED lines=12> */
[----:B------:R-:W-:Y:S01]  /*31a0*/  IADD3 R17, R69, R17, RZ ;  /* 0x0000001145117210 */ /* 0x000fe20007ffe0ff */
[----:B------:R-:W-:Y:S01]  /*31b0*/  VIADD R186, R186, UR6 ;  /* 0x00000006baba7c36 */ /* 0x000fe20008000000 */
[----:B------:R-:W-:-:S02]  /*31c0*/  CS2R R118, SRZ ;  /* 0x0000000000767805 */ /* 0x000fc4000001ff00 */
[----:B------:R-:W-:Y:S02]  /*31d0*/  CS2R R120, SRZ ;  /* 0x0000000000787805 */ /* 0x000fe4000001ff00 */
[----:B------:R-:W-:Y:S02]  /*31e0*/  CS2R R122, SRZ ;  /* 0x00000000007a7805 */ /* 0x000fe4000001ff00 */
[----:B------:R-:W-:Y:S02]  /*31f0*/  CS2R R124, SRZ ;  /* 0x00000000007c7805 */ /* 0x000fe4000001ff00 */
[----:B------:R-:W-:Y:S02]  /*3200*/  CS2R R126, SRZ ;  /* 0x00000000007e7805 */ /* 0x000fe4000001ff00 */
[C---:B------:R-:W-:Y:S02]  /*3210*/  LOP3.LUT R9, R13.reuse, 0x40, RZ, 0x3c, !PT ;  /* 0x000000400d097812 */ /* 0x040fe400078e3cff */
[----:B------:R-:W-:-:S02]  /*3220*/  LOP3.LUT R8, R13, 0x60, RZ, 0x3c, !PT ;  /* 0x000000600d087812 */ /* 0x000fc400078e3cff */
[----:B------:R-:W-:Y:S01]  /*3230*/  LOP3.LUT R7, R0, 0x40, RZ, 0x3c, !PT ;  /* 0x0000004000077812 */ /* 0x000fe200078e3cff */
[----:B----4-:R-:W-:-:S06]  /*3240*/  UMOV UR4, URZ ;  /* 0x0000003f00047c82 */ /* 0x010fcc0008000000 */
.L_x_1:
[----:B------:R-:W2:Y:S04]  /*3250*/  LDL.64 R90, [R1+0x210] ;  /* 0x00021000015a7983 */ /* 0x000ea80000100a00 */
[----:B------:R-:W3:Y:S04]  /*3260*/  LDL.64 R8, [R1+0x230] ;  /* 0x0002300001087983 */ /* 0x000ee80000100a00 */
[----:B------:R-:W4:Y:S04]  /*3270*/  LDL.64 R70, [R1+0x228] ;  /* 0x0002280001467983 */ /* 0x000f280000100a00 */
[----:B------:R-:W5:Y:S04]  /*3280*/  LDL.64 R66, [R1+0x238] ;  /* 0x0002380001427983 */ /* 0x000f680000100a00 */
[----:B------:R-:W5:Y:S04]  /*3290*/  LDL.64 R84, [R1+0x1f8] ;  /* 0x0001f80001547983 */ /* 0x000f680000100a00 */
[----:B------:R-:W5:Y:S04]  /*32a0*/  LDL.64 R76, [R1+0x200] ;  /* 0x00020000014c7983 */ /* 0x000f680000100a00 */
[----:B------:R-:W5:Y:S04]  /*32b0*/  LDL.64 R100, [R1+0x208] ;  /* 0x0002080001647983 */ /* 0x000f680000100a00 */
[----:B------:R-:W5:Y:S01]  /*32c0*/  LDL.64 R152, [R1+0x1c0] ;  /* 0x0001c00001987983 */ /* 0x000f620000100a00 */
[----:B------:R-:W-:-:S03]  /*32d0*/  IMAD.WIDE R68, R15, 0x2, R20 ;  /* 0x000000020f447825 */ /* 0x000fc600078e0214 */
[----:B------:R-:W5:Y:S04]  /*32e0*/  LDL.64 R144, [R1+0x198] ;  /* 0x0001980001907983 */ /* 0x000f680000100a00 */
[----:B------:R2:W5:Y:S04]  /*32f0*/  LDG.E.U16 R7, desc[UR10][R68.64] ;  /* 0x0000000a44077981 */ /* 0x000568000c1e1500 */
[----:B------:R-:W5:Y:S04]  /*3300*/  LDL.64 R72, [R1+0x218] ;  /* 0x0002180001487983 */ /* 0x000f680000100a00 */
        /* <DEDUP_REMOVED lines=26> */
[----:B------:R-:W5:Y:S01]  /*34b0*/  LDL.64 R224, [R1+0xd0] ;  /* 0x0000d00001e07983 */ /* 0x000f620000100a00 */
[----:B--2---:R-:W-:-:S03]  /*34c0*/  IMAD.WIDE R68, R15, 0x2, R90 ;  /* 0x000000020f447825 */ /* 0x004fc600078e025a */
[----:B------:R-:W2:Y:S01]  /*34d0*/  LDL.64 R90, [R1+0x1c8] ;  /* 0x0001c800015a7983 */ /* 0x000ea20000100a00 */
[----:B---3--:R-:W-:-:S04]  /*34e0*/  IMAD.WIDE R8, R15, 0x2, R8 ;  /* 0x000000020f087825 */ /* 0x008fc800078e0208 */
[C---:B----4-:R-:W-:Y:S02]  /*34f0*/  IMAD.WIDE R78, R15.reuse, 0x2, R70 ;  /* 0x000000020f4e7825 */ /* 0x050fe400078e0246 */
[----:B------:R0:W3:Y:S02]  /*3500*/  LDG.E.U16 R71, desc[UR10][R8.64] ;  /* 0x0000000a08477981 */ /* 0x0000e4000c1e1500 */
[C---:B-----5:R-:W-:Y:S02]  /*3510*/  IMAD.WIDE R66, R15.reuse, 0x2, R66 ;  /* 0x000000020f427825 */ /* 0x060fe400078e0242 */
[----:B------:R-:W4:Y:S02]  /*3520*/  LDG.E.U16 R78, desc[UR10][R78.64] ;  /* 0x0000000a4e4e7981 */ /* 0x000f24000c1e1500 */
[C---:B------:R-:W-:Y:S02]  /*3530*/  IMAD.WIDE R84, R15.reuse, 0x2, R84 ;  /* 0x000000020f547825 */ /* 0x040fe400078e0254 */
[----:B------:R1:W5:Y:S02]  /*3540*/  LDG.E.U16 R89, desc[UR10][R66.64] ;  /* 0x0000000a42597981 */ /* 0x000364000c1e1500 */
[----:B0-----:R-:W-:-:S02]  /*3550*/  IMAD.WIDE R8, R15, 0x2, R76 ;  /* 0x000000020f087825 */ /* 0x001fc400078e024c */
[----:B------:R-:W4:Y:S04]  /*3560*/  LDG.E.U16 R77, desc[UR10][R68.64] ;  /* 0x0000000a444d7981 */ /* 0x000f28000c1e1500 */
[----:B------:R0:W3:Y:S01]  /*3570*/  LDG.E.U16 R79, desc[UR10][R84.64] ;  /* 0x0000000a544f7981 */ /* 0x0000e2000c1e1500 */
[----:B-1----:R-:W-:-:S03]  /*3580*/  IMAD.WIDE R66, R15, 0x2, R100 ;  /* 0x000000020f427825 */ /* 0x002fc600078e0264 */
[----:B------:R-:W5:Y:S04]  /*3590*/  LDL.64 R100, [R1+0x170] ;  /* 0x0001700001647983 */ /* 0x000f680000100a00 */
[----:B------:R-:W4:Y:S01]  /*35a0*/  LDG.E.U16 R9, desc[UR10][R8.64] ;  /* 0x0000000a08097981 */ /* 0x000f22000c1e1500 */
[----:B0-----:R-:W-:-:S03]  /*35b0*/  IMAD.WIDE R84, R15, 0x2, R152 ;  /* 0x000000020f547825 */ /* 0x001fc600078e0298 */
[----:B------:R-:W3:Y:S01]  /*35c0*/  LDG.E.U16 R69, desc[UR10][R66.64] ;  /* 0x0000000a42457981 */ /* 0x000ee2000c1e1500 */
[----:B------:R-:W-:-:S03]  /*35d0*/  IMAD.WIDE R72, R15, 0x2, R72 ;  /* 0x000000020f487825 */ /* 0x000fc600078e0248 */
[----:B------:R-:W4:Y:S04]  /*35e0*/  LDL.64 R152, [R1+0x148] ;  /* 0x0001480001987983 */ /* 0x000f280000100a00 */
[----:B------:R0:W3:Y:S01]  /*35f0*/  LDG.E.U16 R8, desc[UR10][R84.64] ;  /* 0x0000000a54087981 */ /* 0x0000e2000c1e1500 */
[----:B------:R-:W-:-:S03]  /*3600*/  IMAD.WIDE R74, R15, 0x2, R74 ;  /* 0x000000020f4a7825 */ /* 0x000fc600078e024a */
[----:B------:R1:W3:Y:S01]  /*3610*/  LDG.E.U16 R88, desc[UR10][R72.64] ;  /* 0x0000000a48587981 */ /* 0x0002e2000c1e1500 */
[----:B0-----:R-:W-:-:S03]  /*3620*/  IMAD.WIDE R84, R15, 0x2, R144 ;  /* 0x000000020f547825 */ /* 0x001fc600078e0290 */
[----:B------:R-:W3:Y:S01]  /*3630*/  LDL.64 R144, [R1+0x140] ;  /* 0x0001400001907983 */ /* 0x000ee20000100a00 */
[----:B------:R-:W-:-:S04]  /*3640*/  IMAD.WIDE R94, R15, 0x2, R94 ;  /* 0x000000020f5e7825 */ /* 0x000fc800078e025e */
[C---:B-1----:R-:W-:Y:S02]  /*3650*/  IMAD.WIDE R72, R15.reuse, 0x2, R92 ;  /* 0x000000020f487825 */ /* 0x042fe400078e025c */
[----:B------:R0:W3:Y:S02]  /*3660*/  LDG.E.U16 R93, desc[UR10][R74.64] ;  /* 0x0000000a4a5d7981 */ /* 0x0000e4000c1e1500 */
[C---:B------:R-:W-:Y:S02]  /*3670*/  IMAD.WIDE R66, R15.reuse, 0x2, R86 ;  /* 0x000000020f427825 */ /* 0x040fe400078e0256 */
[----:B------:R-:W3:Y:S04]  /*3680*/  LDG.E.U16 R94, desc[UR10][R94.64] ;  /* 0x0000000a5e5e7981 */ /* 0x000ee8000c1e1500 */
[----:B------:R1:W3:Y:S01]  /*3690*/  LDG.E.U16 R87, desc[UR10][R66.64] ;  /* 0x0000000a42577981 */ /* 0x0002e2000c1e1500 */
[----:B0-----:R-:W-:-:S03]  /*36a0*/  IMAD.WIDE R74, R15, 0x2, R106 ;  /* 0x000000020f4a7825 */ /* 0x001fc600078e026a */
[----:B------:R0:W3:Y:S04]  /*36b0*/  LDG.E.U16 R86, desc[UR10][R84.64] ;  /* 0x0000000a54567981 */ /* 0x0000e8000c1e1500 */
[----:B------:R0:W3:Y:S01]  /*36c0*/  LDG.E.U16 R95, desc[UR10][R74.64] ;  /* 0x0000000a4a5f7981 */ /* 0x0000e2000c1e1500 */
[----:B-1----:R-:W-:-:S03]  /*36d0*/  IMAD.WIDE R66, R15, 0x2, R104 ;  /* 0x000000020f427825 */ /* 0x002fc600078e0268 */
[----:B------:R-:W3:Y:S01]  /*36e0*/  LDL.64 R104, [R1+0x150] ;  /* 0x0001500001687983 */ /* 0x000ee20000100a00 */
[----:B0-----:R-:W-:-:S03]  /*36f0*/  IMAD.WIDE R84, R15, 0x2, R128 ;  /* 0x000000020f547825 */ /* 0x001fc600078e0280 */
[----:B------:R-:W3:Y:S01]  /*3700*/  LDL.64 R128, [R1+0x118] ;  /* 0x0001180001807983 */ /* 0x000ee20000100a00 */
[----:B------:R-:W-:-:S03]  /*3710*/  IMAD.WIDE R74, R15, 0x2, R130 ;  /* 0x000000020f4a7825 */ /* 0x000fc600078e0282 */
[----:B------:R-:W3:Y:S01]  /*3720*/  LDL.64 R130, [R1+0x120] ;  /* 0x0001200001827983 */ /* 0x000ee20000100a00 */
[----:B------:R-:W-:-:S03]  /*3730*/  IMAD.WIDE R98, R15, 0x2, R98 ;  /* 0x000000020f627825 */ /* 0x000fc600078e0262 */
[----:B------:R-:W3:Y:S01]  /*3740*/  LDL.64 R106, [R1+0x158] ;  /* 0x00015800016a7983 */ /* 0x000ee20000100a00 */
[----:B------:R-:W-:-:S03]  /*3750*/  IMAD.WIDE R96, R15, 0x2, R96 ;  /* 0x000000020f607825 */ /* 0x000fc600078e0260 */
[----:B------:R0:W3:Y:S04]  /*3760*/  LDG.E.U16 R76, desc[UR10][R98.64] ;  /* 0x0000000a624c7981 */ /* 0x0000e8000c1e1500 */
[----:B------:R-:W3:Y:S01]  /*3770*/  LDG.E.U16 R96, desc[UR10][R96.64] ;  /* 0x0000000a60607981 */ /* 0x000ee2000c1e1500 */
[----:B------:R-:W-:-:S03]  /*3780*/  IMAD.WIDE R102, R15, 0x2, R102 ;  /* 0x000000020f667825 */ /* 0x000fc600078e0266 */
[----:B------:R-:W3:Y:S01]  /*3790*/  LDG.E.U16 R73, desc[UR10][R72.64] ;  /* 0x0000000a48497981 */ /* 0x000ee2000c1e1500 */
[----:B--2---:R-:W-:-:S03]  /*37a0*/  IMAD.WIDE R90, R15, 0x2, R90 ;  /* 0x000000020f5a7825 */ /* 0x004fc600078e025a */
[----:B------:R-:W2:Y:S04]  /*37b0*/  LDG.E.U16 R97, desc[UR10][R66.64] ;  /* 0x0000000a42617981 */ /* 0x000ea8000c1e1500 */
[----:B------:R1:W2:Y:S01]  /*37c0*/  LDG.E.U16 R68, desc[UR10][R90.64] ;  /* 0x0000000a5a447981 */ /* 0x0002a2000c1e1500 */
[----:B0-----:R-:W-:-:S03]  /*37d0*/  IMAD.WIDE R98, R15, 0x2, R188 ;  /* 0x000000020f627825 */ /* 0x001fc600078e02bc */
[----:B------:R-:W2:Y:S04]  /*37e0*/  LDL.64 R188, [R1+0x130] ;  /* 0x0001300001bc7983 */ /* 0x000ea80000100a00 */
[----:B------:R-:W2:Y:S01]  /*37f0*/  LDG.E.U16 R70, desc[UR10][R102.64] ;  /* 0x0000000a66467981 */ /* 0x000ea2000c1e1500 */
[----:B-1----:R-:W-:-:S03]  /*3800*/  IMAD.WIDE R90, R15, 0x2, R154 ;  /* 0x000000020f5a7825 */ /* 0x002fc600078e029a */
[----:B------:R-:W2:Y:S01]  /*3810*/  LDL.64 R154, [R1+0x128] ;  /* 0x00012800019a7983 */ /* 0x000ea20000100a00 */
[----:B------:R-:W-:-:S03]  /*3820*/  IMAD.WIDE R66, R15, 0x2, R112 ;  /* 0x000000020f427825 */ /* 0x000fc600078e0270 */
[----:B------:R0:W2:Y:S04]  /*3830*/  LDG.E.U16 R113, desc[UR10][R98.64] ;  /* 0x0000000a62717981 */ /* 0x0000a8000c1e1500 */
[----:B------:R1:W2:Y:S01]  /*3840*/  LDG.E.U16 R92, desc[UR10][R90.64] ;  /* 0x0000000a5a5c7981 */ /* 0x0002a2000c1e1500 */
[----:B-----5:R-:W-:-:S03]  /*3850*/  IMAD.WIDE R100, R15, 0x2, R100 ;  /* 0x000000020f647825 */ /* 0x020fc600078e0264 */
[----:B------:R-:W5:Y:S01]  /*3860*/  LDG.E.U16 R67, desc[UR10][R66.64] ;  /* 0x0000000a42437981 */ /* 0x000f62000c1e1500 */
[----:B0-----:R-:W-:-:S03]  /*3870*/  IMAD.WIDE R98, R15, 0x2, R114 ;  /* 0x000000020f627825 */ /* 0x001fc600078e0272 */
[----:B------:R-:W5:Y:S04]  /*3880*/  LDG.E.U16 R10, desc[UR10][R100.64] ;  /* 0x0000000a640a7981 */ /* 0x000f68000c1e1500 */
[----:B------:R-:W5:Y:S01]  /*3890*/  LDL.64 R114, [R1+0x110] ;  /* 0x0001100001727983 */ /* 0x000f620000100a00 */
[----:B-1----:R-:W-:-:S03]  /*38a0*/  IMAD.WIDE R90, R15, 0x2, R194 ;  /* 0x000000020f5a7825 */ /* 0x002fc600078e02c2 */
[----:B------:R0:W5:Y:S04]  /*38b0*/  LDG.E.U16 R112, desc[UR10][R98.64] ;  /* 0x0000000a62707981 */ /* 0x000168000c1e1500 */
[----:B------:R-:W5:Y:S01]  /*38c0*/  LDL.64 R194, [R1+0xb8] ;  /* 0x0000b80001c27983 */ /* 0x000f620000100a00 */
[----:B----4-:R-:W-:-:S03]  /*38d0*/  IMAD.WIDE R102, R15, 0x2, R152 ;  /* 0x000000020f667825 */ /* 0x010fc600078e0298 */
[----:B------:R-:W4:Y:S01]  /*38e0*/  LDL.64 R152, [R1+0xc0] ;  /* 0x0000c00001987983 */ /* 0x000f220000100a00 */
[----:B0-----:R-:W-:-:S03]  /*38f0*/  IMAD.WIDE R98, R15, 0x2, R190 ;  /* 0x000000020f627825 */ /* 0x001fc600078e02be */
[----:B------:R-:W4:Y:S01]  /*3900*/  LDL.64 R190, [R1+0xb0] ;  /* 0x0000b00001be7983 */ /* 0x000f220000100a00 */
[----:B---3--:R-:W-:-:S03]  /*3910*/  IMAD.WIDE R100, R15, 0x2, R144 ;  /* 0x000000020f647825 */ /* 0x008fc600078e0290 */
[----:B------:R0:W3:Y:S04]  /*3920*/  LDG.E.U16 R66, desc[UR10][R102.64] ;  /* 0x0000000a66427981 */ /* 0x0000e8000c1e1500 */
[----:B------:R-:W4:Y:S04]  /*3930*/  LDL.64 R144, [R1+0x80] ;  /* 0x0000800001907983 */ /* 0x000f280000100a00 */
[----:B------:R-:W3:Y:S04]  /*3940*/  LDG.E.U16 R72, desc[UR10][R100.64] ;  /* 0x0000000a64487981 */ /* 0x000ee8000c1e1500 */
[----:B------:R-:W3:Y:S04]  /*3950*/  LDG.E.U16 R75, desc[UR10][R74.64] ;  /* 0x0000000a4a4b7981 */ /* 0x000ee8000c1e1500 */
[----:B------:R-:W3:Y:S04]  /*3960*/  LDG.E.U16 R91, desc[UR10][R90.64] ;  /* 0x0000000a5a5b7981 */ /* 0x000ee8000c1e1500 */
[----:B------:R-:W3:Y:S04]  /*3970*/  LDG.E.U16 R84, desc[UR10][R84.64] ;  /* 0x0000000a54547981 */ /* 0x000ee8000c1e1500 */
[----:B------:R-:W3:Y:S01]  /*3980*/  LDG.E.U16 R90, desc[UR10][R98.64] ;  /* 0x0000000a625a7981 */ /* 0x000ee2000c1e1500 */
[----:B------:R-:W-:-:S05]  /*3990*/  IMAD.WIDE R104, R15, 0x2, R104 ;  /* 0x000000020f687825 */ /* 0x000fca00078e0268 */
[----:B------:R1:W3:Y:S01]  /*39a0*/  LDG.E.U16 R74, desc[UR10][R104.64] ;  /* 0x0000000a684a7981 */ /* 0x0002e2000c1e1500 */
[----:B0-----:R-:W-:-:S04]  /*39b0*/  IMAD.WIDE R102, R15, 0x2, R130 ;  /* 0x000000020f667825 */ /* 0x001fc800078e0282 */
[C---:B-1----:R-:W-:Y:S02]  /*39c0*/  IMAD.WIDE R104, R15.reuse, 0x2, R128 ;  /* 0x000000020f687825 */ /* 0x042fe400078e0280 */
[----:B------:R0:W3:Y:S02]  /*39d0*/  LDG.E.U16 R128, desc[UR10][R102.64] ;  /* 0x0000000a66807981 */ /* 0x0000e4000c1e1500 */
[C---:B------:R-:W-:Y:S02]  /*39e0*/  IMAD.WIDE R106, R15.reuse, 0x2, R106 ;  /* 0x000000020f6a7825 */ /* 0x040fe400078e026a */
[----:B------:R-:W3:Y:S04]  /*39f0*/  LDG.E.U16 R129, desc[UR10][R104.64] ;  /* 0x0000000a68817981 */ /* 0x000ee8000c1e1500 */
[----:B------:R5:W3:Y:S01]  /*3a00*/  LDG.E.U16 R85, desc[UR10][R106.64] ;  /* 0x0000000a6a557981 */ /* 0x000ae2000c1e1500 */
[----:B0-----:R-:W-:-:S03]  /*3a10*/  IMAD.WIDE R102, R15, 0x2, R204 ;  /* 0x000000020f667825 */ /* 0x001fc600078e02cc */
[----:B------:R-:W3:Y:S01]  /*3a20*/  LDL.64 R204, [R1+0xd8] ;  /* 0x0000d80001cc7983 */ /* 0x000ee20000100a00 */
[----:B--2---:R-:W-:-:S03]  /*3a30*/  IMAD.WIDE R100, R15, 0x2, R154 ;  /* 0x000000020f647825 */ /* 0x004fc600078e029a */
[----:B------:R-:W2:Y:S01]  /*3a40*/  LDL.64 R154, [R1+0x70] ;  /* 0x00007000019a7983 */ /* 0x000ea20000100a00 */
[----:B------:R-:W-:-:S03]  /*3a50*/  IMAD.WIDE R98, R15, 0x2, R188 ;  /* 0x000000020f627825 */ /* 0x000fc600078e02bc */
[----:B------:R-:W2:Y:S01]  /*3a60*/  LDL.64 R188, [R1+0x78] ;  /* 0x0000780001bc7983 */ /* 0x000ea20000100a00 */
[----:B-----5:R-:W-:-:S03]  /*3a70*/  IMAD.WIDE R106, R15, 0x2, R114 ;  /* 0x000000020f6a7825 */ /* 0x020fc600078e0272 */
[----:B------:R0:W5:Y:S04]  /*3a80*/  LDG.E.U16 R115, desc[UR10][R100.64] ;  /* 0x0000000a64737981 */ /* 0x000168000c1e1500 */
[----:B------:R4:W5:Y:S04]  /*3a90*/  LDG.E.U16 R130, desc[UR10][R106.64] ;  /* 0x0000000a6a827981 */ /* 0x000968000c1e1500 */
[----:B------:R-:W5:Y:S01]  /*3aa0*/  LDG.E.U16 R114, desc[UR10][R98.64] ;  /* 0x0000000a62727981 */ /* 0x000f62000c1e1500 */
[----:B0-----:R-:W-:-:S03]  /*3ab0*/  IMAD.WIDE R100, R15, 0x2, R216 ;  /* 0x000000020f647825 */ /* 0x001fc600078e02d8 */
[----:B------:R-:W5:Y:S01]  /*3ac0*/  LDL.64 R216, [R1+0xc8] ;  /* 0x0000c80001d87983 */ /* 0x000f620000100a00 */
[----:B----4-:R-:W-:-:S03]  /*3ad0*/  IMAD.WIDE R106, R15, 0x2, R144 ;  /* 0x000000020f6a7825 */ /* 0x010fc600078e0290 */
[----:B------:R0:W4:Y:S04]  /*3ae0*/  LDG.E.U16 R144, desc[UR10][R100.64] ;  /* 0x0000000a64907981 */ /* 0x000128000c1e1500 */
[----:B------:R1:W4:Y:S01]  /*3af0*/  LDG.E.U16 R145, desc[UR10][R102.64] ;  /* 0x0000000a66917981 */ /* 0x000322000c1e1500 */
[----:B0-----:R-:W-:-:S03]  /*3b00*/  IMAD.WIDE R100, R15, 0x2, R194 ;  /* 0x000000020f647825 */ /* 0x001fc600078e02c2 */
[----:B------:R-:W5:Y:S01]  /*3b10*/  LDL.64 R194, [R1+0xa8] ;  /* 0x0000a80001c27983 */ /* 0x000f620000100a00 */
[----:B-1----:R-:W-:-:S03]  /*3b20*/  IMAD.WIDE R102, R15, 0x2, R190 ;  /* 0x000000020f667825 */ /* 0x002fc600078e02be */
[----:B------:R-:W4:Y:S01]  /*3b30*/  LDL.64 R190, [R1+0x68] ;  /* 0x0000680001be7983 */ /* 0x000f220000100a00 */
[----:B------:R-:W-:-:S03]  /*3b40*/  IMAD.WIDE R104, R15, 0x2, R152 ;  /* 0x000000020f687825 */ /* 0x000fc600078e0298 */
[----:B------:R-:W4:Y:S01]  /*3b50*/  LDG.E.U16 R153, desc[UR10][R106.64] ;  /* 0x0000000a6a997981 */ /* 0x000f22000c1e1500 */
[----:B------:R-:W-:-:S03]  /*3b60*/  IMAD.WIDE R98, R15, 0x2, R220 ;  /* 0x000000020f627825 */ /* 0x000fc600078e02dc */
[----:B------:R-:W4:Y:S04]  /*3b70*/  LDG.E.U16 R187, desc[UR10][R102.64] ;  /* 0x0000000a66bb7981 */ /* 0x000f28000c1e1500 */
[----:B------:R0:W4:Y:S04]  /*3b80*/  LDG.E.U16 R131, desc[UR10][R98.64] ;  /* 0x0000000a62837981 */ /* 0x000128000c1e1500 */
[----:B------:R-:W4:Y:S04]  /*3b90*/  LDL.64 R220, [R1+0x90] ;  /* 0x0000900001dc7983 */ /* 0x000f280000100a00 */
[----:B------:R-:W4:Y:S01]  /*3ba0*/  LDG.E.U16 R152, desc[UR10][R104.64] ;  /* 0x0000000a68987981 */ /* 0x000f22000c1e1500 */
[----:B0-----:R-:W-:-:S03]  /*3bb0*/  IMAD.WIDE R98, R15, 0x2, R212 ;  /* 0x000000020f627825 */ /* 0x001fc600078e02d4 */
[----:B------:R-:W4:Y:S01]  /*3bc0*/  LDL.64 R212, [R1+0x88] ;  /* 0x0000880001d47983 */ /* 0x000f220000100a00 */
[----:B---3--:R-:W-:-:S03]  /*3bd0*/  IMAD.WIDE R102, R15, 0x2, R204 ;  /* 0x000000020f667825 */ /* 0x008fc600078e02cc */
[----:B------:R-:W3:Y:S01]  /*3be0*/  LDL.64 R204, [R1+0x50] ;  /* 0x0000500001cc7983 */ /* 0x000ee20000100a00 */
[----:B--2---:R-:W-:-:S03]  /*3bf0*/  IMAD.WIDE R106, R15, 0x2, R154 ;  /* 0x000000020f6a7825 */ /* 0x004fc600078e029a */
[----:B------:R0:W2:Y:S04]  /*3c00*/  LDG.E.U16 R155, desc[UR10][R100.64] ;  /* 0x0000000a649b7981 */ /* 0x0000a8000c1e1500 */
[----:B------:R1:W2:Y:S01]  /*3c10*/  LDG.E.U16 R154, desc[UR10][R98.64] ;  /* 0x0000000a629a7981 */ /* 0x0002a2000c1e1500 */
[----:B0-----:R-:W-:-:S03]  /*3c20*/  IMAD.WIDE R100, R15, 0x2, R200 ;  /* 0x000000020f647825 */ /* 0x001fc600078e02c8 */
[----:B------:R-:W3:Y:S01]  /*3c30*/  LDL.64 R200, [R1+0x58] ;  /* 0x0000580001c87983 */ /* 0x000ee20000100a00 */
[----:B-1----:R-:W-:-:S03]  /*3c40*/  IMAD.WIDE R98, R15, 0x2, R208 ;  /* 0x000000020f627825 */ /* 0x002fc600078e02d0 */
[----:B------:R-:W2:Y:S01]  /*3c50*/  LDL.64 R208, [R1+0x48] ;  /* 0x0000480001d07983 */ /* 0x000ea20000100a00 */
[----:B------:R-:W-:-:S03]  /*3c60*/  IMAD.WIDE R104, R15, 0x2, R188 ;  /* 0x000000020f687825 */ /* 0x000fc600078e02bc */
[----:B------:R-:W2:Y:S04]  /*3c70*/  LDG.E.U16 R189, desc[UR10][R106.64] ;  /* 0x0000000a6abd7981 */ /* 0x000ea8000c1e1500 */
[----:B------:R5:W2:Y:S02]  /*3c80*/  LDG.E.U16 R188, desc[UR10][R104.64] ;  /* 0x0000000a68bc7981 */ /* 0x000aa4000c1e1500 */
[C---:B-----5:R-:W-:Y:S02]  /*3c90*/  IMAD.WIDE R104, R15.reuse, 0x2, R194 ;  /* 0x000000020f687825 */ /* 0x060fe400078e02c2 */
[----:B------:R0:W5:Y:S02]  /*3ca0*/  LDG.E.U16 R194, desc[UR10][R102.64] ;  /* 0x0000000a66c27981 */ /* 0x000164000c1e1500 */
[----:B----4-:R-:W-:-:S02]  /*3cb0*/  IMAD.WIDE R106, R15, 0x2, R190 ;  /* 0x000000020f6a7825 */ /* 0x010fc400078e02be */
[----:B------:R1:W4:Y:S04]  /*3cc0*/  LDG.E.U16 R190, desc[UR10][R98.64] ;  /* 0x0000000a62be7981 */ /* 0x000328000c1e1500 */
[----:B------:R-:W5:Y:S04]  /*3cd0*/  LDG.E.U16 R195, desc[UR10][R104.64] ;  /* 0x0000000a68c37981 */ /* 0x000f68000c1e1500 */
[----:B------:R-:W5:Y:S01]  /*3ce0*/  LDG.E.U16 R106, desc[UR10][R106.64] ;  /* 0x0000000a6a6a7981 */ /* 0x000f62000c1e1500 */
[----:B0-----:R-:W-:-:S03]  /*3cf0*/  IMAD.WIDE R102, R15, 0x2, R228 ;  /* 0x000000020f667825 */ /* 0x001fc600078e02e4 */
[----:B------:R0:W5:Y:S01]  /*3d00*/  LDG.E.U16 R191, desc[UR10][R100.64] ;  /* 0x0000000a64bf7981 */ /* 0x000162000c1e1500 */
[----:B-1----:R-:W-:-:S05]  /*3d10*/  IMAD.WIDE R98, R15, 0x2, R236 ;  /* 0x000000020f627825 */ /* 0x002fca00078e02ec */
[----:B------:R1:W5:Y:S01]  /*3d20*/  LDG.E.U16 R107, desc[UR10][R98.64] ;  /* 0x0000000a626b7981 */ /* 0x000362000c1e1500 */
[----:B0-----:R-:W-:-:S04]  /*3d30*/  IMAD.WIDE R100, R15, 0x2, R232 ;  /* 0x000000020f647825 */ /* 0x001fc800078e02e8 */
[----:B-1----:R-:W-:-:S04]  /*3d40*/  IMAD.WIDE R98, R15, 0x2, R224 ;  /* 0x000000020f627825 */ /* 0x002fc800078e02e0 */
[C---:B---3--:R-:W-:Y:S02]  /*3d50*/  IMAD.WIDE R104, R15.reuse, 0x2, R200 ;  /* 0x000000020f687825 */ /* 0x048fe400078e02c8 */
[----:B------:R0:W3:Y:S04]  /*3d60*/  LDG.E.U16 R200, desc[UR10][R102.64] ;  /* 0x0000000a66c87981 */ /* 0x0000e8000c1e1500 */
[----:B------:R1:W3:Y:S04]  /*3d70*/  LDG.E.U16 R201, desc[UR10][R100.64] ;  /* 0x0000000a64c97981 */ /* 0x0002e8000c1e1500 */
[----:B------:R-:W3:Y:S01]  /*3d80*/  LDG.E.U16 R104, desc[UR10][R104.64] ;  /* 0x0000000a68687981 */ /* 0x000ee2000c1e1500 */
[----:B0-----:R-:W-:-:S04]  /*3d90*/  IMAD.WIDE R102, R15, 0x2, R204 ;  /* 0x000000020f667825 */ /* 0x001fc800078e02cc */
[C---:B-1----:R-:W-:Y:S01]  /*3da0*/  IMAD.WIDE R100, R15.reuse, 0x2, R220 ;  /* 0x000000020f647825 */ /* 0x042fe200078e02dc */
[----:B------:R2:W3:Y:S04]  /*3db0*/  LDG.E.U16 R205, desc[UR10][R102.64] ;  /* 0x0000000a66cd7981 */ /* 0x0004e8000c1e1500 */
[----:B------:R0:W3:Y:S04]  /*3dc0*/  LDG.E.U16 R105, desc[UR10][R98.64] ;  /* 0x0000000a62697981 */ /* 0x0000e8000c1e1500 */
[----:B------:R1:W3:Y:S01]  /*3dd0*/  LDG.E.U16 R204, desc[UR10][R100.64] ;  /* 0x0000000a64cc7981 */ /* 0x0002e2000c1e1500 */
[----:B--2---:R-:W-:-:S04]  /*3de0*/  IMAD.WIDE R102, R15, 0x2, R208 ;  /* 0x000000020f667825 */ /* 0x004fc800078e02d0 */
[C---:B0-----:R-:W-:Y:S02]  /*3df0*/  IMAD.WIDE R98, R15.reuse, 0x2, R216 ;  /* 0x000000020f627825 */ /* 0x041fe400078e02d8 */
[----:B------:R-:W2:Y:S02]  /*3e00*/  LDG.E.U16 R102, desc[UR10][R102.64] ;  /* 0x0000000a66667981 */ /* 0x000ea4000c1e1500 */
[----:B-1----:R-:W-:Y:S02]  /*3e10*/  IMAD.WIDE R100, R15, 0x2, R212 ;  /* 0x000000020f647825 */ /* 0x002fe400078e02d4 */
[----:B------:R-:W2:Y:S04]  /*3e20*/  LDG.E.U16 R98, desc[UR10][R98.64] ;  /* 0x0000000a62627981 */ /* 0x000ea8000c1e1500 */
[----:B------:R-:W2:Y:S01]  /*3e30*/  LDG.E.U16 R100, desc[UR10][R100.64] ;  /* 0x0000000a64647981 */ /* 0x000ea2000c1e1500 */
[----:B------:R-:W-:Y:S01]  /*3e40*/  BAR.SYNC.DEFER_BLOCKING 0x0 ;  /* 0x0000000000007b1d */ /* 0x000fe20000010000 */
[----:B------:R-:W-:-:S02]  /*3e50*/  LOP3.LUT R208, R14, 0x10, RZ, 0x3c, !PT ;  /* 0x000000100ed07812 */ /* 0x000fc400078e3cff */
[----:B------:R-:W-:-:S03]  /*3e60*/  LOP3.LUT R209, R14, 0x20, RZ, 0x3c, !PT ;  /* 0x000000200ed17812 */ /* 0x000fc600078e3cff */
[----:B------:R-:W-:Y:S04]  /*3e70*/  STS.U16 [R14+UR6], R7 ;  /* 0x000000070e007988 */ /* 0x000fe80008000406 */
        /* <DEDUP_REMOVED lines=17> */
[----:B0-----:R-:W-:-:S03]  /*3f90*/  LOP3.LUT R208, R14, 0x30, RZ, 0x3c, !PT ;  /* 0x000000300ed07812 */ /* 0x001fc600078e3cff */
        /* <DEDUP_REMOVED lines=12> */
[----:B----4-:R-:W-:Y:S04]  /*4060*/  STS.U16 [R208+UR6+0x2b00], R190 ;  /* 0x002b00bed0007988 */ /* 0x010fe80008000406 */
[----:B-----5:R-:W-:Y:S04]  /*4070*/  STS.U16 [R208+UR6+0x3300], R195 ;  /* 0x003300c3d0007988 */ /* 0x020fe80008000406 */
        /* <DEDUP_REMOVED lines=8> */
[----:B------:R-:W-:Y:S01]  /*4100*/  STS.U16 [R209+UR6+0x3400], R107 ;  /* 0x0034006bd1007988 */ /* 0x000fe20008000406 */
[----:B------:R-:W-:-:S02]  /*4110*/  LOP3.LUT R8, R14, 0x60, RZ, 0x3c, !PT ;  /* 0x000000600e087812 */ /* 0x000fc400078e3cff */
[----:B------:R-:W-:Y:S01]  /*4120*/  LOP3.LUT R7, R14, 0x70, RZ, 0x3c, !PT ;  /* 0x000000700e077812 */ /* 0x000fe200078e3cff */
[----:B------:R-:W0:Y:S01]  /*4130*/  S2UR UR8, SR_CgaCtaId ;  /* 0x00000000000879c3 */ /* 0x000e220000008800 */
[----:B------:R-:W-:Y:S01]  /*4140*/  UMOV UR5, 0x400 ;  /* 0x0000040000057882 */ /* 0x000fe20000000000 */
[----:B------:R-:W4:Y:S04]  /*4150*/  LDL.64 R144, [R1+0x18] ;  /* 0x0000180001907983 */ /* 0x000f280000100a00 */
[----:B------:R-:W5:Y:S04]  /*4160*/  LDL.64 R188, [R1+0x40] ;  /* 0x0000400001bc7983 */ /* 0x000f680000100a00 */
[----:B---3--:R-:W-:Y:S04]  /*4170*/  STS.U16 [R209+UR6+0x3c00], R200 ;  /* 0x003c00c8d1007988 */ /* 0x008fe80008000406 */
        /* <DEDUP_REMOVED lines=21> */
[----:B--2---:R-:W-:Y:S04]  /*42d0*/  STS.U16 [R7+UR6+0x2f00], R98 ;  /* 0x002f006207007988 */ /* 0x004fe80008000406 */
[----:B------:R-:W-:Y:S04]  /*42e0*/  STS.U16 [R7+UR6+0x3700], R100 ;  /* 0x0037006407007988 */ /* 0x000fe80008000406 */
[----:B------:R1:W-:Y:S01]  /*42f0*/  STS.U16 [R7+UR6+0x3f00], R102 ;  /* 0x003f006607007988 */ /* 0x0003e20008000406 */
[----:B------:R-:W-:Y:S01]  /*4300*/  BAR.SYNC.DEFER_BLOCKING 0x0 ;  /* 0x0000000000007b1d */ /* 0x000fe20000010000 */
[----:B-1----:R-:W-:-:S05]  /*4310*/  LOP3.LUT R7, R3, 0x20, RZ, 0x3c, !PT ;  /* 0x0000002003077812 */ /* 0x002fca00078e3cff */
[----:B------:R-:W-:Y:S04]  /*4320*/  LDSM.16.MT88.4 R96, [R3+UR6+0x4000] ;  /* 0x004000060360783b */ /* 0x000fe80008004200 */
[----:B------:R-:W1:Y:S04]  /*4330*/  LDSM.16.M88.4 R152, [R2+UR6] ;  /* 0x000000060298783b */ /* 0x000e680008000200 */
[----:B------:R-:W2:Y:S04]  /*4340*/  LDSM.16.MT88.4 R84, [R7+UR6+0x4000] ;  /* 0x004000060754783b */ /* 0x000ea80008004200 */
[----:B------:R-:W3:Y:S04]  /*4350*/  LDSM.16.M88.4 R92, [R2+UR6+0x2000] ;  /* 0x00200006025c783b */ /* 0x000ee80008000200 */
[----:B------:R-:W0:Y:S04]  /*4360*/  LDSM.16.MT88.4 R112, [R3+UR6+0x4400] ;  /* 0x004400060370783b */ /* 0x000e280008004200 */
[----:B------:R-:W0:Y:S01]  /*4370*/  LDSM.16.MT88.4 R72, [R7+UR6+0x4400] ;  /* 0x004400060748783b */ /* 0x000e220008004200 */
[----:B------:R-:W-:-:S03]  /*4380*/  LOP3.LUT R8, R2, 0x40, RZ, 0x3c, !PT ;  /* 0x0000004002087812 */ /* 0x000fc600078e3cff */
[----:B------:R-:W-:Y:S04]  /*4390*/  LDSM.16.MT88.4 R76, [R3+UR6+0x4800] ;  /* 0x00480006034c783b */ /* 0x000fe80008004200 */
[----:B------:R-:W0:Y:S04]  /*43a0*/  LDSM.16.M88.4 R104, [R8+UR6] ;  /* 0x000000060868783b */ /* 0x000e280008000200 */
[----:B------:R-:W4:Y:S04]  /*43b0*/  LDSM.16.MT88.4 R88, [R7+UR6+0x4800] ;  /* 0x004800060758783b */ /* 0x000f280008004200 */
[----:B------:R-:W4:Y:S01]  /*43c0*/  LDSM.16.M88.4 R68, [R8+UR6+0x2000] ;  /* 0x002000060844783b */ /* 0x000f220008000200 */
[-C--:B-1----:R-:W-:Y:S06]  /*43d0*/  HMMA.16816.F32 R100, R96, R152.reuse, RZ ;  /* 0x000000986064723c */ /* 0x082fec00000018ff */
[----:B--2---:R-:W-:Y:S06]  /*43e0*/  HMMA.16816.F32 R128, R84, R152, RZ ;  /* 0x000000985480723c */ /* 0x004fec00000018ff */
[-C--:B---3--:R-:W-:Y:S06]  /*43f0*/  HMMA.16816.F32 R96, R96, R92.reuse, RZ ;  /* 0x0000005c6060723c */ /* 0x088fec00000018ff */
[----:B------:R-:W-:Y:S06]  /*4400*/  HMMA.16816.F32 R84, R84, R92, RZ ;  /* 0x0000005c5454723c */ /* 0x000fec00000018ff */
[-C--:B0-----:R-:W-:Y:S06]  /*4410*/  HMMA.16816.F32 R100, R112, R154.reuse, R100 ;  /* 0x0000009a7064723c */ /* 0x081fec0000001864 */
[----:B------:R-:W-:Y:S01]  /*4420*/  HMMA.16816.F32 R152, R72, R154, R128 ;  /* 0x0000009a4898723c */ /* 0x000fe20000001880 */
[----:B------:R-:W0:Y:S05]  /*4430*/  LDSM.16.MT88.4 R128, [R3+UR6+0x4c00] ;  /* 0x004c00060380783b */ /* 0x000e2a0008004200 */
[-C--:B------:R-:W-:Y:S01]  /*4440*/  HMMA.16816.F32 R112, R112, R94.reuse, R96 ;  /* 0x0000005e7070723c */ /* 0x080fe20000001860 */
[----:B------:R-:W-:Y:S05]  /*4450*/  LDSM.16.M88.4 R96, [R2+UR6+0x2080] ;  /* 0x002080060260783b */ /* 0x000fea0008000200 */
[----:B------:R-:W-:Y:S01]  /*4460*/  HMMA.16816.F32 R92, R72, R94, R84 ;  /* 0x0000005e485c723c */ /* 0x000fe20000001854 */
[----:B------:R-:W1:Y:S04]  /*4470*/  LDSM.16.MT88.4 R72, [R7+UR6+0x4c00] ;  /* 0x004c00060748783b */ /* 0x000e680008004200 */
[----:B------:R-:W-:Y:S01]  /*4480*/  LDSM.16.M88.4 R84, [R2+UR6+0x80] ;  /* 0x000080060254783b */ /* 0x000fe20008000200 */
[-C--:B------:R-:W-:Y:S06]  /*4490*/  HMMA.16816.F32 R100, R76, R104.reuse, R100 ;  /* 0x000000684c64723c */ /* 0x080fec0000001864 */
[----:B----4-:R-:W-:Y:S06]  /*44a0*/  HMMA.16816.F32 R152, R88, R104, R152 ;  /* 0x000000685898723c */ /* 0x010fec0000001898 */
[-C--:B------:R-:W-:Y:S01]  /*44b0*/  HMMA.16816.F32 R112, R76, R68.reuse, R112 ;  /* 0x000000444c70723c */ /* 0x080fe20000001870 */
[----:B------:R-:W2:Y:S05]  /*44c0*/  LDSM.16.MT88.4 R76, [R3+UR6+0x5000] ;  /* 0x00500006034c783b */ /* 0x000eaa0008004200 */
[----:B------:R-:W-:Y:S01]  /*44d0*/  HMMA.16816.F32 R88, R88, R68, R92 ;  /* 0x000000445858723c */ /* 0x000fe2000000185c */
[----:B------:R-:W3:Y:S05]  /*44e0*/  LDSM.16.MT88.4 R92, [R7+UR6+0x5000] ;  /* 0x00500006075c783b */ /* 0x000eea0008004200 */
[-C--:B0-----:R-:W-:Y:S06]  /*44f0*/  HMMA.16816.F32 R100, R128, R106.reuse, R100 ;  /* 0x0000006a8064723c */ /* 0x081fec0000001864 */
[----:B-1----:R-:W-:Y:S01]  /*4500*/  HMMA.16816.F32 R104, R72, R106, R152 ;  /* 0x0000006a4868723c */ /* 0x002fe20000001898 */
[----:B------:R-:W0:Y:S05]  /*4510*/  LDSM.16.MT88.4 R152, [R3+UR6+0x5400] ;  /* 0x005400060398783b */ /* 0x000e2a0008004200 */
[-C--:B------:R-:W-:Y:S01]  /*4520*/  HMMA.16816.F32 R128, R128, R70.reuse, R112 ;  /* 0x000000468080723c */ /* 0x080fe20000001870 */
[----:B------:R-:W1:Y:S05]  /*4530*/  LDSM.16.MT88.4 R112, [R7+UR6+0x5400] ;  /* 0x005400060770783b */ /* 0x000e6a0008004200 */
[----:B------:R-:W-:Y:S01]  /*4540*/  HMMA.16816.F32 R88, R72, R70, R88 ;  /* 0x000000464858723c */ /* 0x000fe20000001858 */
[----:B------:R-:W-:Y:S04]  /*4550*/  LDSM.16.M88.4 R68, [R8+UR6+0x80] ;  /* 0x000080060844783b */ /* 0x000fe80008000200 */
[----:B------:R-:W-:Y:S01]  /*4560*/  LDSM.16.MT88.4 R72, [R7+UR6+0x5800] ;  /* 0x005800060748783b */ /* 0x000fe20008004200 */
[-C--:B--2---:R-:W-:Y:S06]  /*4570*/  HMMA.16816.F32 R100, R76, R84.reuse, R100 ;  /* 0x000000544c64723c */ /* 0x084fec0000001864 */
[----:B---3--:R-:W-:Y:S06]  /*4580*/  HMMA.16816.F32 R104, R92, R84, R104 ;  /* 0x000000545c68723c */ /* 0x008fec0000001868 */
[-C--:B------:R-:W-:Y:S01]  /*4590*/  HMMA.16816.F32 R128, R76, R96.reuse, R128 ;  /* 0x000000604c80723c */ /* 0x080fe20000001880 */
[----:B------:R-:W2:Y:S05]  /*45a0*/  LDSM.16.MT88.4 R76, [R3+UR6+0x5800] ;  /* 0x00580006034c783b */ /* 0x000eaa0008004200 */
[----:B------:R-:W-:Y:S01]  /*45b0*/  HMMA.16816.F32 R88, R92, R96, R88 ;  /* 0x000000605c58723c */ /* 0x000fe20000001858 */
[----:B------:R-:W3:Y:S05]  /*45c0*/  LDSM.16.M88.4 R92, [R8+UR6+0x2080] ;  /* 0x00208006085c783b */ /* 0x000eea0008000200 */
[-C--:B0-----:R-:W-:Y:S06]  /*45d0*/  HMMA.16816.F32 R100, R152, R86.reuse, R100 ;  /* 0x000000569864723c */ /* 0x081fec0000001864 */
[----:B-1----:R-:W-:Y:S01]  /*45e0*/  HMMA.16816.F32 R104, R112, R86, R104 ;  /* 0x000000567068723c */ /* 0x002fe20000001868 */
[----:B------:R-:W0:Y:S05]  /*45f0*/  LDSM.16.MT88.4 R84, [R3+UR6+0x5c00] ;  /* 0x005c00060354783b */ /* 0x000e2a0008004200 */
[-C--:B------:R-:W-:Y:S01]  /*4600*/  HMMA.16816.F32 R128, R152, R98.reuse, R128 ;  /* 0x000000629880723c */ /* 0x080fe20000001880 */
[----:B------:R-:W1:Y:S05]  /*4610*/  LDSM.16.MT88.4 R152, [R7+UR6+0x5c00] ;  /* 0x005c00060798783b */ /* 0x000e6a0008004200 */
[----:B------:R-:W-:Y:S01]  /*4620*/  HMMA.16816.F32 R88, R112, R98, R88 ;  /* 0x000000627058723c */ /* 0x000fe20000001858 */
[----:B------:R-:W4:Y:S01]  /*4630*/  S2R R96, SR_TID.X ;  /* 0x0000000000607919 */ /* 0x000f220000002100 */
[----:B------:R-:W-:Y:S01]  /*4640*/  ULEA UR5, UR8, UR5, 0x18 ;  /* 0x0000000508057291 */ /* 0x000fe2000f8ec03f */
[----:B------:R-:W5:Y:S04]  /*4650*/  LDL.64 R112, [R1+0x10] ;  /* 0x0000100001707983 */ /* 0x000f680000100a00 */
[----:B------:R-:W5:Y:S01]  /*4660*/  LDL.64 R98, [R1] ;  /* 0x0000000001627983 */ /* 0x000f620000100a00 */
[-C--:B--2---:R-:W-:Y:S03]  /*4670*/  HMMA.16816.F32 R100, R76, R68.reuse, R100 ;  /* 0x000000444c64723c */ /* 0x084fe60000001864 */
[----:B------:R-:W2:Y:S03]  /*4680*/  LDL.64 R114, [R1+0x38] ;  /* 0x0000380001727983 */ /* 0x000ea60000100a00 */
[----:B------:R-:W-:Y:S06]  /*4690*/  HMMA.16816.F32 R104, R72, R68, R104 ;  /* 0x000000444868723c */ /* 0x000fec0000001868 */
[-C--:B---3--:R-:W-:Y:S06]  /*46a0*/  HMMA.16816.F32 R128, R76, R92.reuse, R128 ;  /* 0x0000005c4c80723c */ /* 0x088fec0000001880 */
[----:B------:R-:W-:Y:S06]  /*46b0*/  HMMA.16816.F32 R88, R72, R92, R88 ;  /* 0x0000005c4858723c */ /* 0x000fec0000001858 */
[-C--:B0-----:R-:W-:Y:S06]  /*46c0*/  HMMA.16816.F32 R100, R84, R70.reuse, R100 ;  /* 0x000000465464723c */ /* 0x081fec0000001864 */
[----:B-1----:R-:W-:Y:S06]  /*46d0*/  HMMA.16816.F32 R104, R152, R70, R104 ;  /* 0x000000469868723c */ /* 0x002fec0000001868 */
[-C--:B------:R-:W-:Y:S06]  /*46e0*/  HMMA.16816.F32 R128, R84, R94.reuse, R128 ;  /* 0x0000005e5480723c */ /* 0x080fec0000001880 */
[----:B------:R-:W-:Y:S01]  /*46f0*/  HMMA.16816.F32 R88, R152, R94, R88 ;  /* 0x0000005e9858723c */ /* 0x000fe20000001858 */
[----:B----4-:R-:W-:Y:S01]  /*4700*/  LOP3.LUT R96, R96, 0x7f, RZ, 0xc0, !PT ;  /* 0x0000007f60607812 */ /* 0x010fe200078ec0ff */
[----:B------:R-:W3:Y:S04]  /*4710*/  LDL.64 R154, [R1+0x30] ;  /* 0x00003000019a7983 */ /* 0x000ee80000100a00 */
[----:B------:R-:W-:Y:S01]  /*4720*/  FMUL R68, R100, UR9 ;  /* 0x0000000964447c20 */ /* 0x000fe20008400000 */
[----:B------:R-:W-:Y:S01]  /*4730*/  FMUL R9, R101, UR9 ;  /* 0x0000000965097c20 */ /* 0x000fe20008400000 */
[----:B------:R-:W-:Y:S01]  /*4740*/  FMUL R67, R102, UR9 ;  /* 0x0000000966437c20 */ /* 0x000fe20008400000 */
[----:B------:R-:W-:Y:S01]  /*4750*/  FMUL R7, R103, UR9 ;  /* 0x0000000967077c20 */ /* 0x000fe20008400000 */
[----:B------:R-:W4:Y:S02]  /*4760*/  LDL.64 R152, [R1+0x20] ;  /* 0x0000200001987983 */ /* 0x000f240000100a00 */
[----:B------:R-:W-:Y:S01]  /*4770*/  FMNMX R68, R68, R9, !PT ;  /* 0x0000000944447209 */ /* 0x000fe20007800000 */
[----:B------:R-:W-:Y:S01]  /*4780*/  FMUL R8, R104, UR9 ;  /* 0x0000000968087c20 */ /* 0x000fe20008400000 */
[----:B------:R-:W-:Y:S01]  /*4790*/  FMNMX R67, R67, R7, !PT ;  /* 0x0000000743437209 */ /* 0x000fe20007800000 */
[----:B------:R-:W-:Y:S01]  /*47a0*/  FMUL R10, R105, UR9 ;  /* 0x00000009690a7c20 */ /* 0x000fe20008400000 */
[----:B------:R-:W-:Y:S01]  /*47b0*/  FMUL R9, R106, UR9 ;  /* 0x000000096a097c20 */ /* 0x000fe20008400000 */
[----:B------:R-:W-:Y:S01]  /*47c0*/  FMUL R7, R107, UR9 ;  /* 0x000000096b077c20 */ /* 0x000fe20008400000 */
[----:B------:R-:W-:Y:S01]  /*47d0*/  FMUL R66, R130, UR9 ;  /* 0x0000000982427c20 */ /* 0x000fe20008400000 */
[----:B------:R-:W-:Y:S01]  /*47e0*/  FMUL R69, R128, UR9 ;  /* 0x0000000980457c20 */ /* 0x000fe20008400000 */
[----:B------:R-:W-:-:S02]  /*47f0*/  FMNMX R8, R8, R10, !PT ;  /* 0x0000000a08087209 */ /* 0x000fc40007800000 */
[----:B------:R-:W-:Y:S02]  /*4800*/  FMNMX R9, R9, R7, !PT ;  /* 0x0000000709097209 */ /* 0x000fe40007800000 */
[----:B------:R-:W-:Y:S01]  /*4810*/  FMUL R10, R88, UR9 ;  /* 0x00000009580a7c20 */ /* 0x000fe20008400000 */
[----:B------:R-:W-:Y:S01]  /*4820*/  FMUL R7, R90, UR9 ;  /* 0x000000095a077c20 */ /* 0x000fe20008400000 */
[----:B------:R-:W-:Y:S01]  /*4830*/  FMNMX R66, R66, R67, !PT ;  /* 0x0000004342427209 */ /* 0x000fe20007800000 */
[----:B------:R-:W-:Y:S01]  /*4840*/  FMUL R67, R89, UR9 ;  /* 0x0000000959437c20 */ /* 0x000fe20008400000 */
[----:B------:R-:W-:Y:S01]  /*4850*/  FMNMX R68, R69, R68, !PT ;  /* 0x0000004445447209 */ /* 0x000fe20007800000 */
[----:B------:R-:W-:Y:S01]  /*4860*/  FMUL R69, R131, UR9 ;  /* 0x0000000983457c20 */ /* 0x000fe20008400000 */
[----:B------:R-:W-:Y:S01]  /*4870*/  FMNMX R8, R10, R8, !PT ;  /* 0x000000080a087209 */ /* 0x000fe20007800000 */
[----:B------:R-:W-:Y:S01]  /*4880*/  FMUL R10, R129, UR9 ;  /* 0x00000009810a7c20 */ /* 0x000fe20008400000 */
[----:B------:R-:W-:Y:S01]  /*4890*/  FMNMX R7, R7, R9, !PT ;  /* 0x0000000907077209 */ /* 0x000fe20007800000 */
[----:B------:R-:W-:Y:S01]  /*48a0*/  FMUL R9, R91, UR9 ;  /* 0x000000095b097c20 */ /* 0x000fe20008400000 */
[----:B------:R-:W-:-:S02]  /*48b0*/  FMNMX R8, R67, R8, !PT ;  /* 0x0000000843087209 */ /* 0x000fc40007800000 */
[----:B------:R-:W-:Y:S02]  /*48c0*/  FMNMX R10, R10, R68, !PT ;  /* 0x000000440a0a7209 */ /* 0x000fe40007800000 */
[----:B------:R-:W-:Y:S02]  /*48d0*/  FMNMX R66, R69, R66, !PT ;  /* 0x0000004245427209 */ /* 0x000fe40007800000 */
[----:B------:R-:W-:Y:S01]  /*48e0*/  FMNMX R67, R9, R7, !PT ;  /* 0x0000000709437209 */ /* 0x000fe20007800000 */
[----:B------:R-:W0:Y:S04]  /*48f0*/  SHFL.BFLY PT, R69, R10, 0x2, 0x1f ;  /* 0x0c401f000a457f89 */ /* 0x000e2800000e0000 */
[----:B------:R-:W1:Y:S04]  /*4900*/  SHFL.BFLY PT, R68, R66, 0x2, 0x1f ;  /* 0x0c401f0042447f89 */ /* 0x000e6800000e0000 */
[----:B------:R-:W1:Y:S04]  /*4910*/  SHFL.BFLY PT, R7, R8, 0x2, 0x1f ;  /* 0x0c401f0008077f89 */ /* 0x000e6800000e0000 */
[----:B------:R-:W1:Y:S01]  /*4920*/  SHFL.BFLY PT, R9, R67, 0x2, 0x1f ;  /* 0x0c401f0043097f89 */ /* 0x000e6200000e0000 */
[----:B0-----:R-:W-:-:S02]  /*4930*/  FMNMX R69, R10, R69, !PT ;  /* 0x000000450a457209 */ /* 0x001fc40007800000 */
[----:B-1----:R-:W-:Y:S02]  /*4940*/  FMNMX R68, R66, R68, !PT ;  /* 0x0000004442447209 */ /* 0x002fe40007800000 */
[----:B------:R-:W-:Y:S02]  /*4950*/  FMNMX R7, R8, R7, !PT ;  /* 0x0000000708077209 */ /* 0x000fe40007800000 */
[----:B------:R-:W-:Y:S01]  /*4960*/  FMNMX R67, R67, R9, !PT ;  /* 0x0000000943437209 */ /* 0x000fe20007800000 */
[----:B------:R-:W0:Y:S04]  /*4970*/  SHFL.BFLY PT, R66, R69, 0x1, 0x1f ;  /* 0x0c201f0045427f89 */ /* 0x000e2800000e0000 */
[----:B------:R-:W1:Y:S04]  /*4980*/  SHFL.BFLY PT, R10, R68, 0x1, 0x1f ;  /* 0x0c201f00440a7f89 */ /* 0x000e6800000e0000 */
[----:B------:R-:W1:Y:S04]  /*4990*/  SHFL.BFLY PT, R8, R7, 0x1, 0x1f ;  /* 0x0c201f0007087f89 */ /* 0x000e6800000e0000 */
[----:B------:R-:W1:Y:S01]  /*49a0*/  SHFL.BFLY PT, R9, R67, 0x1, 0x1f ;  /* 0x0c201f0043097f89 */ /* 0x000e6200000e0000 */
[----:B0-----:R-:W-:Y:S01]  /*49b0*/  FMNMX R66, R69, R66, !PT ;  /* 0x0000004245427209 */ /* 0x001fe20007800000 */
[----:B------:R-:W-:Y:S01]  /*49c0*/  BAR.SYNC.DEFER_BLOCKING 0x0 ;  /* 0x0000000000007b1d */ /* 0x000fe20000010000 */
[----:B-1----:R-:W-:-:S02]  /*49d0*/  FMNMX R10, R68, R10, !PT ;  /* 0x0000000a440a7209 */ /* 0x002fc40007800000 */
[----:B------:R-:W-:Y:S02]  /*49e0*/  FMNMX R8, R7, R8, !PT ;  /* 0x0000000807087209 */ /* 0x000fe40007800000 */
[----:B------:R-:W-:Y:S01]  /*49f0*/  FMNMX R9, R67, R9, !PT ;  /* 0x0000000943097209 */ /* 0x000fe20007800000 */
[----:B------:R-:W-:Y:S04]  /*4a00*/  @!P4 STS [R17], R66 ;  /* 0x000000421100c388 */ /* 0x000fe80000000800 */
[----:B------:R-:W-:Y:S04]  /*4a10*/  @!P4 STS [R17+0x80], R10 ;  /* 0x0000800a1100c388 */ /* 0x000fe80000000800 */
[----:B------:R-:W-:Y:S04]  /*4a20*/  @!P4 STS [R17+0x100], R8 ;  /* 0x000100081100c388 */ /* 0x000fe80000000800 */
[----:B------:R-:W-:Y:S01]  /*4a30*/  @!P4 STS [R17+0x180], R9 ;  /* 0x000180091100c388 */ /* 0x000fe20000000800 */
[----:B------:R-:W-:Y:S01]  /*4a40*/  LEA R92, R96, UR5, 0x2 ;  /* 0x00000005605c7c11 */ /* 0x000fe2000f8e10ff */
[----:B------:R-:W-:Y:S06]  /*4a50*/  BAR.SYNC.DEFER_BLOCKING 0x0 ;  /* 0x0000000000007b1d */ /* 0x000fec0000010000 */
[----:B------:R-:W0:Y:S04]  /*4a60*/  LDS R7, [R92] ;  /* 0x000000005c077984 */ /* 0x000e280000000800 */
[----:B0-----:R-:W0:Y:S01]  /*4a70*/  SHFL.BFLY PT, R8, R7, 0x2, 0x1f ;  /* 0x0c401f0007087f89 */ /* 0x001e2200000e0000 */
[----:B------:R-:W1:Y:S01]  /*4a80*/  S2R R96, SR_TID.X ;  /* 0x0000000000607919 */ /* 0x000e620000002100 */
[----:B0-----:R-:W-:-:S05]  /*4a90*/  FMNMX R8, R7, R8, !PT ;  /* 0x0000000807087209 */ /* 0x001fca0007800000 */
[----:B------:R-:W0:Y:S02]  /*4aa0*/  SHFL.BFLY PT, R7, R8, 0x1, 0x1f ;  /* 0x0c201f0008077f89 */ /* 0x000e2400000e0000 */
[----:B0-----:R-:W-:-:S05]  /*4ab0*/  FMNMX R7, R8, R7, !PT ;  /* 0x0000000708077209 */ /* 0x001fca0007800000 */
[----:B------:R-:W-:Y:S01]  /*4ac0*/  @!P4 STS [R92], R7 ;  /* 0x000000075c00c388 */ /* 0x000fe20000000800 */
[----:B-1----:R-:W-:-:S04]  /*4ad0*/  LOP3.LUT R96, R96, 0x1c, RZ, 0xc0, !PT ;  /* 0x0000001c60607812 */ /* 0x002fc800078ec0ff */
[----:B------:R-:W-:Y:S01]  /*4ae0*/  LEA R96, R96, UR6, 0x2 ;  /* 0x0000000660607c11 */ /* 0x000fe2000f8e10ff */
[----:B------:R-:W-:Y:S06]  /*4af0*/  BAR.SYNC.DEFER_BLOCKING 0x0 ;  /* 0x0000000000007b1d */ /* 0x000fec0000010000 */
[----:B------:R-:W0:Y:S04]  /*4b00*/  LDS R10, [R96] ;  /* 0x00000000600a7984 */ /* 0x000e280000000800 */
[----:B------:R-:W1:Y:S04]  /*4b10*/  LDS R9, [R96+0x80] ;  /* 0x0000800060097984 */ /* 0x000e680000000800 */
[----:B------:R-:W5:Y:S04]  /*4b20*/  LDS R8, [R96+0x100] ;  /* 0x0001000060087984 */ /* 0x000f680000000800 */
[----:B------:R2:W5:Y:S04]  /*4b30*/  LDS R7, [R96+0x180] ;  /* 0x0001800060077984 */ /* 0x0005680000000800 */
[----:B--2---:R-:W2:Y:S01]  /*4b40*/  LDL.64 R96, [R1+0x28] ;  /* 0x0000280001607983 */ /* 0x004ea20000100a00 */
[----:B0-----:R-:W-:-:S05]  /*4b50*/  FMNMX R10, R10, R65, !PT ;  /* 0x000000410a0a7209 */ /* 0x001fca0007800000 */
[--C-:B------:R-:W-:Y:S01]  /*4b60*/  FFMA R101, R101, UR9, -R10.reuse ;  /* 0x0000000965657c23 */ /* 0x100fe2000800080a */
[----:B------:R-:W-:-:S03]  /*4b70*/  FFMA R68, R100, UR9, -R10 ;  /* 0x0000000964447c23 */ /* 0x000fc6000800080a */
[----:B------:R-:W-:Y:S02]  /*4b80*/  FMUL R66, R101, 1.4426950216293334961 ;  /* 0x3fb8aa3b65427820 */ /* 0x000fe40000400000 */
[----:B------:R-:W4:Y:S01]  /*4b90*/  LDL.64 R100, [R1+0x8] ;  /* 0x0000080001647983 */ /* 0x000f220000100a00 */
[----:B-1----:R-:W-:Y:S02]  /*4ba0*/  FMNMX R9, R9, R64, !PT ;  /* 0x0000004009097209 */ /* 0x002fe40007800000 */
[----:B-----5:R-:W-:Y:S02]  /*4bb0*/  FMNMX R8, R8, R18, !PT ;  /* 0x0000001208087209 */ /* 0x020fe40007800000 */
[----:B------:R-:W-:Y:S01]  /*4bc0*/  FMNMX R7, R7, R19, !PT ;  /* 0x0000001307077209 */ /* 0x000fe20007800000 */
[--C-:B------:R-:W-:Y:S01]  /*4bd0*/  FFMA R102, R102, UR9, -R9.reuse ;  /* 0x0000000966667c23 */ /* 0x100fe20008000809 */
[----:B------:R-:W-:Y:S01]  /*4be0*/  FFMA R103, R103, UR9, -R9 ;  /* 0x0000000967677c23 */ /* 0x000fe20008000809 */
[--C-:B------:R-:W-:Y:S01]  /*4bf0*/  FFMA R104, R104, UR9, -R8.reuse ;  /* 0x0000000968687c23 */ /* 0x100fe20008000808 */
[----:B------:R-:W-:Y:S01]  /*4c00*/  FFMA R105, R105, UR9, -R8 ;  /* 0x0000000969697c23 */ /* 0x000fe20008000808 */
[--C-:B------:R-:W-:Y:S01]  /*4c10*/  FFMA R106, R106, UR9, -R7.reuse ;  /* 0x000000096a6a7c23 */ /* 0x100fe20008000807 */
[----:B------:R-:W-:Y:S01]  /*4c20*/  FFMA R107, R107, UR9, -R7 ;  /* 0x000000096b6b7c23 */ /* 0x000fe20008000807 */
[----:B------:R-:W-:Y:S01]  /*4c30*/  FMUL R68, R68, 1.4426950216293334961 ;  /* 0x3fb8aa3b44447820 */ /* 0x000fe20000400000 */
[----:B------:R-:W-:Y:S01]  /*4c40*/  FFMA R128, R128, UR9, -R10 ;  /* 0x0000000980807c23 */ /* 0x000fe2000800080a */
[----:B------:R-:W-:Y:S01]  /*4c50*/  FMUL R69, R102, 1.4426950216293334961 ;  /* 0x3fb8aa3b66457820 */ /* 0x000fe20000400000 */
        /* <DEDUP_REMOVED lines=9> */
[----:B------:R-:W-:Y:S01]  /*4cf0*/  FFMA R129, R129, UR9, -R10 ;  /* 0x0000000981817c23 */ /* 0x000fe2000800080a */
[----:B------:R-:W-:Y:S01]  /*4d00*/  FFMA R131, R131, UR9, -R9 ;  /* 0x0000000983837c23 */ /* 0x000fe20008000809 */
[----:B------:R-:W-:Y:S01]  /*4d10*/  FMUL R72, R130, 1.4426950216293334961 ;  /* 0x3fb8aa3b82487820 */ /* 0x000fe20000400000 */
[----:B------:R-:W-:Y:S01]  /*4d20*/  FMUL R76, R88, 1.4426950216293334961 ;  /* 0x3fb8aa3b584c7820 */ /* 0x000fe20000400000 */
[----:B------:R-:W-:Y:S01]  /*4d30*/  FFMA R89, R89, UR9, -R8 ;  /* 0x0000000959597c23 */ /* 0x000fe20008000808 */
[----:B------:R-:W-:Y:S01]  /*4d40*/  FMUL R85, R90, 1.4426950216293334961 ;  /* 0x3fb8aa3b5a557820 */ /* 0x000fe20000400000 */
[----:B------:R-:W-:Y:S01]  /*4d50*/  FFMA R91, R91, UR9, -R7 ;  /* 0x000000095b5b7c23 */ /* 0x000fe20008000807 */
[----:B------:R-:W-:Y:S01]  /*4d60*/  MUFU.EX2 R68, R68 ;  /* 0x0000004400447308 */ /* 0x000fe20000000800 */
[----:B------:R-:W-:Y:S01]  /*4d70*/  FMUL R67, R129, 1.4426950216293334961 ;  /* 0x3fb8aa3b81437820 */ /* 0x000fe20000400000 */
[----:B------:R-:W-:Y:S01]  /*4d80*/  FMUL R73, R131, 1.4426950216293334961 ;  /* 0x3fb8aa3b83497820 */ /* 0x000fe20000400000 */
[----:B------:R-:W-:Y:S01]  /*4d90*/  FMUL R77, R89, 1.4426950216293334961 ;  /* 0x3fb8aa3b594d7820 */ /* 0x000fe20000400000 */
[----:B------:R-:W-:-:S04]  /*4da0*/  FMUL R79, R91, 1.4426950216293334961 ;  /* 0x3fb8aa3b5b4f7820 */ /* 0x000fc80000400000 */
[----:B------:R-:W0:Y:S08]  /*4db0*/  MUFU.EX2 R66, R66 ;  /* 0x0000004200427308 */ /* 0x000e300000000800 */
[----:B------:R-:W-:Y:S08]  /*4dc0*/  MUFU.EX2 R69, R69 ;  /* 0x0000004500457308 */ /* 0x000ff00000000800 */
[----:B------:R-:W1:Y:S08]  /*4dd0*/  MUFU.EX2 R71, R71 ;  /* 0x0000004700477308 */ /* 0x000e700000000800 */
[----:B------:R-:W-:Y:S08]  /*4de0*/  MUFU.EX2 R74, R74 ;  /* 0x0000004a004a7308 */ /* 0x000ff00000000800 */
[----:B------:R-:W5:Y:S08]  /*4df0*/  MUFU.EX2 R75, R75 ;  /* 0x0000004b004b7308 */ /* 0x000f700000000800 */
[----:B------:R-:W-:Y:S08]  /*4e00*/  MUFU.EX2 R78, R78 ;  /* 0x0000004e004e7308 */ /* 0x000ff00000000800 */
[----:B------:R-:W3:Y:S08]  /*4e10*/  MUFU.EX2 R84, R84 ;  /* 0x0000005400547308 */ /* 0x000ef00000000800 */
[----:B------:R-:W3:Y:S08]  /*4e20*/  MUFU.EX2 R70, R70 ;  /* 0x0000004600467308 */ /* 0x000ef00000000800 */
[----:B------:R-:W3:Y:S08]  /*4e30*/  MUFU.EX2 R72, R72 ;  /* 0x0000004800487308 */ /* 0x000ef00000000800 */
[----:B------:R-:W3:Y:S08]  /*4e40*/  MUFU.EX2 R76, R76 ;  /* 0x0000004c004c7308 */ /* 0x000ef00000000800 */
[----:B------:R-:W3:Y:S08]  /*4e50*/  MUFU.EX2 R85, R85 ;  /* 0x0000005500557308 */ /* 0x000ef00000000800 */
[----:B------:R-:W3:Y:S08]  /*4e60*/  MUFU.EX2 R67, R67 ;  /* 0x0000004300437308 */ /* 0x000ef00000000800 */
[----:B------:R-:W3:Y:S08]  /*4e70*/  MUFU.EX2 R73, R73 ;  /* 0x0000004900497308 */ /* 0x000ef00000000800 */
[----:B------:R-:W3:Y:S08]  /*4e80*/  MUFU.EX2 R77, R77 ;  /* 0x0000004d004d7308 */ /* 0x000ef00000000800 */
[----:B------:R-:W3:Y:S01]  /*4e90*/  MUFU.EX2 R79, R79 ;  /* 0x0000004f004f7308 */ /* 0x000ee20000000800 */
[----:B0-----:R-:W-:Y:S01]  /*4ea0*/  FADD R90, R68, R66 ;  /* 0x00000042445a7221 */ /* 0x001fe20000000000 */
[----:B-1----:R-:W-:Y:S01]  /*4eb0*/  FADD R91, R69, R71 ;  /* 0x00000047455b7221 */ /* 0x002fe20000000000 */
[----:B-----5:R-:W-:Y:S01]  /*4ec0*/  FADD R88, R74, R75 ;  /* 0x0000004b4a587221 */ /* 0x020fe20000000000 */
[----:B---3--:R-:W-:Y:S01]  /*4ed0*/  FADD R87, R78, R84 ;  /* 0x000000544e577221 */ /* 0x008fe20000000000 */
[----:B------:R-:W-:Y:S01]  /*4ee0*/  FADD R90, R70, R90 ;  /* 0x0000005a465a7221 */ /* 0x000fe20000000000 */
[----:B------:R-:W-:Y:S01]  /*4ef0*/  FADD R91, R72, R91 ;  /* 0x0000005b485b7221 */ /* 0x000fe20000000000 */
[----:B------:R-:W-:Y:S01]  /*4f00*/  FADD R88, R76, R88 ;  /* 0x000000584c587221 */ /* 0x000fe20000000000 */
[----:B------:R-:W-:Y:S01]  /*4f10*/  FADD R87, R85, R87 ;  /* 0x0000005755577221 */ /* 0x000fe20000000000 */
[----:B------:R-:W-:Y:S01]  /*4f20*/  FADD R90, R67, R90 ;  /* 0x0000005a435a7221 */ /* 0x000fe20000000000 */
[----:B------:R-:W-:Y:S01]  /*4f30*/  FADD R91, R73, R91 ;  /* 0x0000005b495b7221 */ /* 0x000fe20000000000 */
[----:B------:R-:W-:Y:S01]  /*4f40*/  FADD R88, R77, R88 ;  /* 0x000000584d587221 */ /* 0x000fe20000000000 */
[----:B------:R-:W-:-:S02]  /*4f50*/  FADD R87, R79, R87 ;  /* 0x000000574f577221 */ /* 0x000fc40000000000 */
[----:B------:R-:W0:Y:S04]  /*4f60*/  SHFL.BFLY PT, R93, R90, 0x2, 0x1f ;  /* 0x0c401f005a5d7f89 */ /* 0x000e2800000e0000 */
[----:B------:R-:W1:Y:S04]  /*4f70*/  SHFL.BFLY PT, R94, R91, 0x2, 0x1f ;  /* 0x0c401f005b5e7f89 */ /* 0x000e6800000e0000 */
[----:B------:R-:W3:Y:S04]  /*4f80*/  SHFL.BFLY PT, R89, R88, 0x2, 0x1f ;  /* 0x0c401f0058597f89 */ /* 0x000ee800000e0000 */
[----:B------:R-:W5:Y:S01]  /*4f90*/  SHFL.BFLY PT, R86, R87, 0x2, 0x1f ;  /* 0x0c401f0057567f89 */ /* 0x000f6200000e0000 */
[----:B0-----:R-:W-:Y:S01]  /*4fa0*/  FADD R93, R90, R93 ;  /* 0x0000005d5a5d7221 */ /* 0x001fe20000000000 */
[----:B-1----:R-:W-:Y:S01]  /*4fb0*/  FADD R94, R91, R94 ;  /* 0x0000005e5b5e7221 */ /* 0x002fe20000000000 */
[----:B---3--:R-:W-:Y:S01]  /*4fc0*/  FADD R89, R88, R89 ;  /* 0x0000005958597221 */ /* 0x008fe20000000000 */
[----:B-----5:R-:W-:-:S03]  /*4fd0*/  FADD R86, R87, R86 ;  /* 0x0000005657567221 */ /* 0x020fc60000000000 */
[----:B------:R-:W0:Y:S04]  /*4fe0*/  SHFL.BFLY PT, R88, R94, 0x1, 0x1f ;  /* 0x0c201f005e587f89 */ /* 0x000e2800000e0000 */
[----:B------:R-:W1:Y:S04]  /*4ff0*/  SHFL.BFLY PT, R87, R93, 0x1, 0x1f ;  /* 0x0c201f005d577f89 */ /* 0x000e6800000e0000 */
[----:B------:R-:W3:Y:S04]  /*5000*/  SHFL.BFLY PT, R90, R89, 0x1, 0x1f ;  /* 0x0c201f00595a7f89 */ /* 0x000ee800000e0000 */
[----:B------:R-:W5:Y:S01]  /*5010*/  SHFL.BFLY PT, R91, R86, 0x1, 0x1f ;  /* 0x0c201f00565b7f89 */ /* 0x000f6200000e0000 */
[----:B0-----:R-:W-:Y:S01]  /*5020*/  FADD R88, R94, R88 ;  /* 0x000000585e587221 */ /* 0x001fe20000000000 */
[----:B------:R-:W-:Y:S01]  /*5030*/  BAR.SYNC.DEFER_BLOCKING 0x0 ;  /* 0x0000000000007b1d */ /* 0x000fe20000010000 */
[----:B-1----:R-:W-:Y:S01]  /*5040*/  FADD R87, R93, R87 ;  /* 0x000000575d577221 */ /* 0x002fe20000000000 */
[----:B---3--:R-:W-:Y:S01]  /*5050*/  FADD R90, R89, R90 ;  /* 0x0000005a595a7221 */ /* 0x008fe20000000000 */
[----:B-----5:R-:W-:-:S03]  /*5060*/  FADD R91, R86, R91 ;  /* 0x0000005b565b7221 */ /* 0x020fc60000000000 */
[----:B------:R-:W-:Y:S04]  /*5070*/  @!P4 STS [R17], R87 ;  /* 0x000000571100c388 */ /* 0x000fe80000000800 */
[----:B------:R-:W-:Y:S04]  /*5080*/  @!P4 STS [R17+0x80], R88 ;  /* 0x000080581100c388 */ /* 0x000fe80000000800 */
[----:B------:R-:W-:Y:S04]  /*5090*/  @!P4 STS [R17+0x100], R90 ;  /* 0x0001005a1100c388 */ /* 0x000fe80000000800 */
[----:B------:R-:W-:Y:S01]  /*50a0*/  @!P4 STS [R17+0x180], R91 ;  /* 0x0001805b1100c388 */ /* 0x000fe20000000800 */
[----:B------:R-:W-:Y:S06]  /*50b0*/  BAR.SYNC.DEFER_BLOCKING 0x0 ;  /* 0x0000000000007b1d */ /* 0x000fec0000010000 */
[----:B------:R-:W0:Y:S04]  /*50c0*/  LDS R86, [R92] ;  /* 0x000000005c567984 */ /* 0x000e280000000800 */
[----:B0-----:R-:W0:Y:S02]  /*50d0*/  SHFL.BFLY PT, R87, R86, 0x2, 0x1f ;  /* 0x0c401f0056577f89 */ /* 0x001e2400000e0000 */
[----:B0-----:R-:W-:-:S05]  /*50e0*/  FADD R87, R86, R87 ;  /* 0x0000005756577221 */ /* 0x001fca0000000000 */
[----:B------:R-:W0:Y:S02]  /*50f0*/  SHFL.BFLY PT, R90, R87, 0x1, 0x1f ;  /* 0x0c201f00575a7f89 */ /* 0x000e2400000e0000 */
[----:B0-----:R-:W-:-:S05]  /*5100*/  FADD R90, R87, R90 ;  /* 0x0000005a575a7221 */ /* 0x001fca0000000000 */
[----:B------:R4:W-:Y:S01]  /*5110*/  @!P4 STS [R92], R90 ;  /* 0x0000005a5c00c388 */ /* 0x0009e20000000800 */
[C---:B------:R-:W-:Y:S01]  /*5120*/  IMAD.WIDE R86, R16.reuse, 0x2, R154 ;  /* 0x0000000210567825 */ /* 0x040fe200078e029a */
[----:B------:R-:W-:Y:S03]  /*5130*/  BAR.SYNC.DEFER_BLOCKING 0x0 ;  /* 0x0000000000007b1d */ /* 0x000fe60000010000 */
[----:B------:R-:W-:-:S04]  /*5140*/  IMAD.WIDE R94, R16, 0x2, R144 ;  /* 0x00000002105e7825 */ /* 0x000fc800078e0290 */
[----:B----4-:R-:W-:-:S04]  /*5150*/  IMAD.WIDE R90, R16, 0x2, R100 ;  /* 0x00000002105a7825 */ /* 0x010fc800078e0264 */
[----:B------:R-:W-:-:S04]  /*5160*/  IMAD.WIDE R92, R16, 0x2, R112 ;  /* 0x00000002105c7825 */ /* 0x000fc800078e0270 */
[----:B------:R-:W-:-:S04]  /*5170*/  IMAD.WIDE R104, R16, 0x2, R98 ;  /* 0x0000000210687825 */ /* 0x000fc800078e0262 */
[----:B------:R-:W-:-:S04]  /*5180*/  IMAD.WIDE R100, R16, 0x2, R250 ;  /* 0x0000000210647825 */ /* 0x000fc800078e02fa */
[C---:B------:R-:W-:Y:S01]  /*5190*/  IMAD.WIDE R98, R16.reuse, 0x2, R248 ;  /* 0x0000000210627825 */ /* 0x040fe200078e02f8 */
[----:B------:R0:W3:Y:S04]  /*51a0*/  LDG.E.U16 R103, desc[UR10][R86.64] ;  /* 0x0000000a56677981 */ /* 0x0000e8000c1e1500 */
[----:B------:R-:W4:Y:S01]  /*51b0*/  LDG.E.U16 R113, desc[UR10][R94.64] ;  /* 0x0000000a5e717981 */ /* 0x000f22000c1e1500 */
[----:B------:R-:W-:-:S03]  /*51c0*/  IMAD.WIDE R88, R16, 0x2, R188 ;  /* 0x0000000210587825 */ /* 0x000fc600078e02bc */
[----:B------:R-:W5:Y:S01]  /*51d0*/  LDG.E.U16 R112, desc[UR10][R100.64] ;  /* 0x0000000a64707981 */ /* 0x000f62000c1e1500 */
[----:B0-----:R-:W-:-:S03]  /*51e0*/  IMAD.WIDE R86, R16, 0x2, R152 ;  /* 0x0000000210567825 */ /* 0x001fc600078e0298 */
[----:B------:R-:W3:Y:S04]  /*51f0*/  LDG.E.U16 R102, desc[UR10][R92.64] ;  /* 0x0000000a5c667981 */ /* 0x000ee8000c1e1500 */
[----:B------:R0:W3:Y:S04]  /*5200*/  LDG.E.U16 R95, desc[UR10][R90.64] ;  /* 0x0000000a5a5f7981 */ /* 0x0000e8000c1e1500 */
[----:B------:R1:W3:Y:S04]  /*5210*/  LDG.E.U16 R101, desc[UR10][R98.64] ;  /* 0x0000000a62657981 */ /* 0x0002e8000c1e1500 */
[----:B------:R-:W4:Y:S01]  /*5220*/  LDG.E.U16 R87, desc[UR10][R86.64] ;  /* 0x0000000a56577981 */ /* 0x000f22000c1e1500 */
[----:B0-----:R-:W-:-:S03]  /*5230*/  IMAD.WIDE R90, R16, 0x2, R238 ;  /* 0x00000002105a7825 */ /* 0x001fc600078e02ee */
[----:B------:R-:W5:Y:S01]  /*5240*/  LDG.E.U16 R88, desc[UR10][R88.64] ;  /* 0x0000000a58587981 */ /* 0x000f62000c1e1500 */
[----:B-1----:R-:W-:-:S03]  /*5250*/  IMAD.WIDE R98, R16, 0x2, R230 ;  /* 0x0000000210627825 */ /* 0x002fc600078e02e6 */
[----:B------:R0:W3:Y:S01]  /*5260*/  LDG.E.U16 R86, desc[UR10][R90.64] ;  /* 0x0000000a5a567981 */ /* 0x0000e2000c1e1500 */
[----:B------:R-:W-:-:S03]  /*5270*/  IMAD.WIDE R92, R16, 0x2, R246 ;  /* 0x00000002105c7825 */ /* 0x000fc600078e02f6 */
[----:B------:R1:W3:Y:S01]  /*5280*/  LDG.E.U16 R100, desc[UR10][R98.64] ;  /* 0x0000000a62647981 */ /* 0x0002e2000c1e1500 */
[----:B------:R-:W-:-:S03]  /*5290*/  IMAD.WIDE R130, R16, 0x2, R210 ;  /* 0x0000000210827825 */ /* 0x000fc600078e02d2 */
[----:B------:R2:W3:Y:S01]  /*52a0*/  LDG.E.U16 R89, desc[UR10][R104.64] ;  /* 0x0000000a68597981 */ /* 0x0004e2000c1e1500 */
[----:B0-----:R-:W-:-:S03]  /*52b0*/  IMAD.WIDE R90, R16, 0x2, R218 ;  /* 0x00000002105a7825 */ /* 0x001fc600078e02da */
[----:B------:R0:W3:Y:S01]  /*52c0*/  LDG.E.U16 R94, desc[UR10][R92.64] ;  /* 0x0000000a5c5e7981 */ /* 0x0000e2000c1e1500 */
[----:B-1----:R-:W-:-:S03]  /*52d0*/  IMAD.WIDE R98, R16, 0x2, R214 ;  /* 0x0000000210627825 */ /* 0x002fc600078e02d6 */
[----:B------:R1:W3:Y:S01]  /*52e0*/  LDG.E.U16 R106, desc[UR10][R90.64] ;  /* 0x0000000a5a6a7981 */ /* 0x0002e2000c1e1500 */
[----:B--2---:R-:W-:-:S03]  /*52f0*/  IMAD.WIDE R104, R16, 0x2, R234 ;  /* 0x0000000210687825 */ /* 0x004fc600078e02ea */
[----:B------:R-:W2:Y:S01]  /*5300*/  LDG.E.U16 R99, desc[UR10][R98.64] ;  /* 0x0000000a62637981 */ /* 0x000ea2000c1e1500 */
[----:B0-----:R-:W-:-:S03]  /*5310*/  IMAD.WIDE R92, R16, 0x2, R226 ;  /* 0x00000002105c7825 */ /* 0x001fc600078e02e2 */
[----:B------:R0:W2:Y:S01]  /*5320*/  LDG.E.U16 R107, desc[UR10][R104.64] ;  /* 0x0000000a686b7981 */ /* 0x0000a2000c1e1500 */
[----:B-1----:R-:W-:-:S03]  /*5330*/  IMAD.WIDE R90, R16, 0x2, R198 ;  /* 0x00000002105a7825 */ /* 0x002fc600078e02c6 */
[----:B------:R-:W2:Y:S01]  /*5340*/  LDG.E.U16 R93, desc[UR10][R92.64] ;  /* 0x0000000a5c5d7981 */ /* 0x000ea2000c1e1500 */
[----:B------:R-:W-:-:S03]  /*5350*/  IMAD.WIDE R128, R16, 0x2, R206 ;  /* 0x0000000210807825 */ /* 0x000fc600078e02ce */
[----:B------:R1:W2:Y:S01]  /*5360*/  LDG.E.U16 R98, desc[UR10][R90.64] ;  /* 0x0000000a5a627981 */ /* 0x0002a2000c1e1500 */
[----:B------:R-:W-:-:S03]  /*5370*/  IMAD.WIDE R96, R16, 0x2, R96 ;  /* 0x0000000210607825 */ /* 0x000fc600078e0260 */
[----:B------:R-:W2:Y:S01]  /*5380*/  LDG.E.U16 R187, desc[UR10][R128.64] ;  /* 0x0000000a80bb7981 */ /* 0x000ea2000c1e1500 */
[----:B0-----:R-:W-:-:S03]  /*5390*/  IMAD.WIDE R104, R16, 0x2, R202 ;  /* 0x0000000210687825 */ /* 0x001fc600078e02ca */
[----:B------:R0:W2:Y:S01]  /*53a0*/  LDG.E.U16 R92, desc[UR10][R130.64] ;  /* 0x0000000a825c7981 */ /* 0x0000a2000c1e1500 */
[----:B-1----:R-:W-:-:S03]  /*53b0*/  IMAD.WIDE R90, R16, 0x2, R196 ;  /* 0x00000002105a7825 */ /* 0x002fc600078e02c4 */
[----:B------:R-:W2:Y:S01]  /*53c0*/  LDG.E.U16 R96, desc[UR10][R96.64] ;  /* 0x0000000a60607981 */ /* 0x000ea2000c1e1500 */
[----:B------:R-:W-:-:S03]  /*53d0*/  IMAD.WIDE R144, R16, 0x2, R184 ;  /* 0x0000000210907825 */ /* 0x000fc600078e02b8 */
[----:B------:R-:W2:Y:S01]  /*53e0*/  LDG.E.U16 R105, desc[UR10][R104.64] ;  /* 0x0000000a68697981 */ /* 0x000ea2000c1e1500 */
[----:B0-----:R-:W-:-:S03]  /*53f0*/  IMAD.WIDE R130, R16, 0x2, R182 ;  /* 0x0000000210827825 */ /* 0x001fc600078e02b6 */
[----:B------:R-:W2:Y:S01]  /*5400*/  LDG.E.U16 R91, desc[UR10][R90.64] ;  /* 0x0000000a5a5b7981 */ /* 0x000ea2000c1e1500 */
[----:B------:R-:W-:-:S03]  /*5410*/  IMAD.WIDE R128, R16, 0x2, R180 ;  /* 0x0000000210807825 */ /* 0x000fc600078e02b4 */
[----:B------:R0:W2:Y:S01]  /*5420*/  LDG.E.U16 R97, desc[UR10][R130.64] ;  /* 0x0000000a82617981 */ /* 0x0000a2000c1e1500 */
[----:B------:R-:W-:-:S03]  /*5430*/  IMAD.WIDE R188, R16, 0x2, R222 ;  /* 0x0000000210bc7825 */ /* 0x000fc600078e02de */
[----:B------:R1:W2:Y:S04]  /*5440*/  LDG.E.U16 R104, desc[UR10][R144.64] ;  /* 0x0000000a90687981 */ /* 0x0002a8000c1e1500 */
[----:B------:R1:W2:Y:S01]  /*5450*/  LDG.E.U16 R90, desc[UR10][R128.64] ;  /* 0x0000000a805a7981 */ /* 0x0002a2000c1e1500 */
[----:B0-----:R-:W-:-:S03]  /*5460*/  IMAD.WIDE R130, R16, 0x2, R176 ;  /* 0x0000000210827825 */ /* 0x001fc600078e02b0 */
[----:B------:R-:W2:Y:S01]  /*5470*/  LDG.E.U16 R188, desc[UR10][R188.64] ;  /* 0x0000000abcbc7981 */ /* 0x000ea2000c1e1500 */
[----:B-1----:R-:W-:-:S03]  /*5480*/  IMAD.WIDE R144, R16, 0x2, R174 ;  /* 0x0000000210907825 */ /* 0x002fc600078e02ae */
[----:B------:R0:W2:Y:S01]  /*5490*/  LDG.E.U16 R190, desc[UR10][R130.64] ;  /* 0x0000000a82be7981 */ /* 0x0000a2000c1e1500 */
[----:B------:R-:W-:-:S03]  /*54a0*/  IMAD.WIDE R128, R16, 0x2, R178 ;  /* 0x0000000210807825 */ /* 0x000fc600078e02b2 */
[----:B------:R1:W2:Y:S01]  /*54b0*/  LDG.E.U16 R191, desc[UR10][R144.64] ;  /* 0x0000000a90bf7981 */ /* 0x0002a2000c1e1500 */
[----:B------:R-:W-:-:S03]  /*54c0*/  IMAD.WIDE R154, R16, 0x2, R170 ;  /* 0x00000002109a7825 */ /* 0x000fc600078e02aa */
[----:B------:R1:W2:Y:S01]  /*54d0*/  LDG.E.U16 R189, desc[UR10][R128.64] ;  /* 0x0000000a80bd7981 */ /* 0x0002a2000c1e1500 */
[----:B0-----:R-:W-:-:S03]  /*54e0*/  IMAD.WIDE R130, R16, 0x2, R166 ;  /* 0x0000000210827825 */ /* 0x001fc600078e02a6 */
[----:B------:R-:W2:Y:S01]  /*54f0*/  LDG.E.U16 R154, desc[UR10][R154.64] ;  /* 0x0000000a9a9a7981 */ /* 0x000ea2000c1e1500 */
[----:B-1----:R-:W-:-:S03]  /*5500*/  IMAD.WIDE R144, R16, 0x2, R162 ;  /* 0x0000000210907825 */ /* 0x002fc600078e02a2 */
[----:B------:R0:W2:Y:S01]  /*5510*/  LDG.E.U16 R195, desc[UR10][R130.64] ;  /* 0x0000000a82c37981 */ /* 0x0000a2000c1e1500 */
[----:B------:R-:W-:-:S03]  /*5520*/  IMAD.WIDE R128, R16, 0x2, R168 ;  /* 0x0000000210807825 */ /* 0x000fc600078e02a8 */
[----:B------:R1:W2:Y:S04]  /*5530*/  LDG.E.U16 R200, desc[UR10][R144.64] ;  /* 0x0000000a90c87981 */ /* 0x0002a8000c1e1500 */
[----:B------:R1:W2:Y:S01]  /*5540*/  LDG.E.U16 R155, desc[UR10][R128.64] ;  /* 0x0000000a809b7981 */ /* 0x0002a2000c1e1500 */
[----:B0-----:R-:W-:-:S04]  /*5550*/  IMAD.WIDE R130, R16, 0x2, R150 ;  /* 0x0000000210827825 */ /* 0x001fc800078e0296 */
[C---:B-1----:R-:W-:Y:S01]  /*5560*/  IMAD.WIDE R144, R16.reuse, 0x2, R148 ;  /* 0x0000000210907825 */ /* 0x042fe200078e0294 */
[----:B------:R0:W2:Y:S03]  /*5570*/  LDG.E.U16 R205, desc[UR10][R130.64] ;  /* 0x0000000a82cd7981 */ /* 0x0000a6000c1e1500 */
[C---:B------:R-:W-:Y:S01]  /*5580*/  IMAD.WIDE R128, R16.reuse, 0x2, R158 ;  /* 0x0000000210807825 */ /* 0x040fe200078e029e */
[----:B------:R1:W2:Y:S04]  /*5590*/  LDG.E.U16 R208, desc[UR10][R144.64] ;  /* 0x0000000a90d07981 */ /* 0x0002a8000c1e1500 */
[----:B------:R1:W2:Y:S01]  /*55a0*/  LDG.E.U16 R204, desc[UR10][R128.64] ;  /* 0x0000000a80cc7981 */ /* 0x0002a2000c1e1500 */
[----:B0-----:R-:W-:-:S04]  /*55b0*/  IMAD.WIDE R130, R16, 0x2, R24 ;  /* 0x0000000210827825 */ /* 0x001fc800078e0218 */
[C---:B-1----:R-:W-:Y:S01]  /*55c0*/  IMAD.WIDE R144, R16.reuse, 0x2, R26 ;  /* 0x0000000210907825 */ /* 0x042fe200078e021a */
[----:B------:R0:W2:Y:S03]  /*55d0*/  LDG.E.U16 R212, desc[UR10][R130.64] ;  /* 0x0000000a82d47981 */ /* 0x0000a6000c1e1500 */
[C---:B------:R-:W-:Y:S01]  /*55e0*/  IMAD.WIDE R128, R16.reuse, 0x2, R146 ;  /* 0x0000000210807825 */ /* 0x040fe200078e0292 */
[----:B------:R-:W2:Y:S03]  /*55f0*/  LDG.E.U16 R213, desc[UR10][R144.64] ;  /* 0x0000000a90d57981 */ /* 0x000ea6000c1e1500 */
[C---:B------:R-:W-:Y:S01]  /*5600*/  IMAD.WIDE R114, R16.reuse, 0x2, R114 ;  /* 0x0000000210727825 */ /* 0x040fe200078e0272 */
[----:B------:R1:W2:Y:S03]  /*5610*/  LDG.E.U16 R209, desc[UR10][R128.64] ;  /* 0x0000000a80d17981 */ /* 0x0002a6000c1e1500 */
[----:B------:R-:W-:-:S02]  /*5620*/  IMAD.WIDE R152, R16, 0x2, R192 ;  /* 0x0000000210987825 */ /* 0x000fc400078e02c0 */
[----:B------:R-:W2:Y:S02]  /*5630*/  LDG.E.U16 R114, desc[UR10][R114.64] ;  /* 0x0000000a72727981 */ /* 0x000ea4000c1e1500 */
[----:B0-----:R-:W-:-:S04]  /*5640*/  IMAD.WIDE R130, R16, 0x2, R32 ;  /* 0x0000000210827825 */ /* 0x001fc800078e0220 */
[C---:B-1----:R-:W-:Y:S01]  /*5650*/  IMAD.WIDE R128, R16.reuse, 0x2, R28 ;  /* 0x0000000210807825 */ /* 0x042fe200078e021c */
[----:B------:R0:W2:Y:S03]  /*5660*/  LDG.E.U16 R217, desc[UR10][R130.64] ;  /* 0x0000000a82d97981 */ /* 0x0000a6000c1e1500 */
[C---:B------:R-:W-:Y:S01]  /*5670*/  IMAD.WIDE R144, R16.reuse, 0x2, R40 ;  /* 0x0000000210907825 */ /* 0x040fe200078e0228 */
[----:B------:R1:W2:Y:S04]  /*5680*/  LDG.E.U16 R115, desc[UR10][R152.64] ;  /* 0x0000000a98737981 */ /* 0x0002a8000c1e1500 */
[----:B------:R1:W2:Y:S01]  /*5690*/  LDG.E.U16 R216, desc[UR10][R128.64] ;  /* 0x0000000a80d87981 */ /* 0x0002a2000c1e1500 */
[----:B0-----:R-:W-:-:S03]  /*56a0*/  IMAD.WIDE R130, R16, 0x2, R56 ;  /* 0x0000000210827825 */ /* 0x001fc600078e0238 */
[----:B------:R0:W2:Y:S01]  /*56b0*/  LDG.E.U16 R220, desc[UR10][R144.64] ;  /* 0x0000000a90dc7981 */ /* 0x0000a2000c1e1500 */
[----:B-1----:R-:W-:-:S03]  /*56c0*/  IMAD.WIDE R152, R16, 0x2, R172 ;  /* 0x0000000210987825 */ /* 0x002fc600078e02ac */
[----:B------:R1:W2:Y:S01]  /*56d0*/  LDG.E.U16 R224, desc[UR10][R130.64] ;  /* 0x0000000a82e07981 */ /* 0x0002a2000c1e1500 */
[----:B------:R-:W-:-:S03]  /*56e0*/  IMAD.WIDE R128, R16, 0x2, R48 ;  /* 0x0000000210807825 */ /* 0x000fc600078e0230 */
        /* <DEDUP_REMOVED lines=8> */
[----:B------:R-:W2:Y:S01]  /*5770*/  LDG.E.U16 R201, desc[UR10][R152.64] ;  /* 0x0000000a98c97981 */ /* 0x000ea2000c1e1500 */
[----:B-1----:R-:W-:-:S03]  /*5780*/  IMAD.WIDE R144, R16, 0x2, R58 ;  /* 0x0000000210907825 */ /* 0x002fc600078e023a */
[----:B------:R0:W2:Y:S04]  /*5790*/  LDG.E.U16 R228, desc[UR10][R128.64] ;  /* 0x0000000a80e47981 */ /* 0x0000a8000c1e1500 */
[----:B------:R1:W2:Y:S01]  /*57a0*/  LDG.E.U16 R232, desc[UR10][R144.64] ;  /* 0x0000000a90e87981 */ /* 0x0002a2000c1e1500 */
[----:B------:R-:W-:-:S04]  /*57b0*/  IMAD.WIDE R130, R16, 0x2, R44 ;  /* 0x0000000210827825 */ /* 0x000fc800078e022c */
[C---:B0-----:R-:W-:Y:S01]  /*57c0*/  IMAD.WIDE R128, R16.reuse, 0x2, R36 ;  /* 0x0000000210807825 */ /* 0x041fe200078e0224 */
[----:B------:R0:W2:Y:S03]  /*57d0*/  LDG.E.U16 R236, desc[UR10][R130.64] ;  /* 0x0000000a82ec7981 */ /* 0x0000a6000c1e1500 */
[C---:B-1----:R-:W-:Y:S01]  /*57e0*/  IMAD.WIDE R144, R16.reuse, 0x2, R52 ;  /* 0x0000000210907825 */ /* 0x042fe200078e0234 */
        /* <DEDUP_REMOVED lines=15> */
[C---:B-1----:R-:W-:Y:S02]  /*58e0*/  IMAD.WIDE R128, R16.reuse, 0x2, R46 ;  /* 0x0000000210807825 */ /* 0x042fe400078e022e */
[----:B------:R-:W2:Y:S02]  /*58f0*/  LDG.E.U16 R130, desc[UR10][R130.64] ;  /* 0x0000000a82827981 */ /* 0x000ea4000c1e1500 */
[----:B------:R-:W-:Y:S02]  /*5900*/  IMAD.WIDE R144, R16, 0x2, R62 ;  /* 0x0000000210907825 */ /* 0x000fe400078e023e */
[----:B------:R-:W2:Y:S04]  /*5910*/  LDG.E.U16 R129, desc[UR10][R128.64] ;  /* 0x0000000a80817981 */ /* 0x000ea8000c1e1500 */
[----:B------:R0:W2:Y:S02]  /*5920*/  LDG.E.U16 R144, desc[UR10][R144.64] ;  /* 0x0000000a90907981 */ /* 0x0000a4000c1e1500 */
[----:B0-----:R-:W0:Y:S01]  /*5930*/  S2R R145, SR_TID.X ;  /* 0x0000000000917919 */ /* 0x001e220000002100 */
[----:B------:R-:W-:Y:S01]  /*5940*/  FADD R65, -R10, R65 ;  /* 0x000000410a417221 */ /* 0x000fe20000000100 */
[----:B0-----:R-:W-:-:S04]  /*5950*/  LOP3.LUT R145, R145, 0x1c, RZ, 0xc0, !PT ;  /* 0x0000001c91917812 */ /* 0x001fc800078ec0ff */
[----:B------:R-:W-:-:S05]  /*5960*/  LEA R145, R145, UR6, 0x2 ;  /* 0x0000000691917c11 */ /* 0x000fca000f8e10ff */
[----:B------:R-:W0:Y:S01]  /*5970*/  LDS R131, [R145] ;  /* 0x0000000091837984 */ /* 0x000e220000000800 */
[----:B------:R-:W-:-:S03]  /*5980*/  FMUL R65, R65, 1.4426950216293334961 ;  /* 0x3fb8aa3b41417820 */ /* 0x000fc60000400000 */
[----:B------:R-:W-:Y:S04]  /*5990*/  LDS R153, [R145+0x80] ;  /* 0x0000800091997984 */ /* 0x000fe80000000800 */
[----:B------:R-:W-:Y:S04]  /*59a0*/  LDS R152, [R145+0x100] ;  /* 0x0001000091987984 */ /* 0x000fe80000000800 */
[----:B------:R-:W-:Y:S01]  /*59b0*/  LDS R145, [R145+0x180] ;  /* 0x0001800091917984 */ /* 0x000fe20000000800 */
[----:B------:R1:W0:Y:S01]  /*59c0*/  MUFU.EX2 R128, R65 ;  /* 0x0000004100807308 */ /* 0x0002220000000800 */
[----:B------:R-:W-:Y:S01]  /*59d0*/  BAR.SYNC.DEFER_BLOCKING 0x0 ;  /* 0x0000000000007b1d */ /* 0x000fe20000010000 */
[----:B-1----:R-:W-:Y:S01]  /*59e0*/  LOP3.LUT R65, R12, 0x60, RZ, 0x3c, !PT ;  /* 0x000000600c417812 */ /* 0x002fe200078e3cff */
[----:B0-----:R-:W-:Y:S01]  /*59f0*/  FFMA R11, R128, R11, R131 ;  /* 0x0000000b800b7223 */ /* 0x001fe20000000083 */
[----:B------:R-:W-:-:S03]  /*5a00*/  LOP3.LUT R131, R12, 0x40, RZ, 0x3c, !PT ;  /* 0x000000400c837812 */ /* 0x000fc600078e3cff */
[----:B-----5:R-:W-:Y:S04]  /*5a10*/  STS.U16 [R12+UR6], R88 ;  /* 0x000000580c007988 */ /* 0x020fe80008000406 */
[----:B----4-:R-:W-:Y:S04]  /*5a20*/  STS.U16 [R12+UR6+0x400], R87 ;  /* 0x000400570c007988 */ /* 0x010fe80008000406 */
[----:B---3--:R0:W-:Y:S04]  /*5a30*/  STS.U16 [R12+UR6+0x800], R89 ;  /* 0x000800590c007988 */ /* 0x0081e80008000406 */
[----:B------:R-:W-:Y:S04]  /*5a40*/  STS.U16 [R12+UR6+0xc00], R86 ;  /* 0x000c00560c007988 */ /* 0x000fe80008000406 */
[----:B--2---:R-:W-:Y:S04]  /*5a50*/  STS.U16 [R12+UR6+0x1400], R187 ;  /* 0x001400bb0c007988 */ /* 0x004fe80008000406 */
        /* <DEDUP_REMOVED lines=48> */
[----:B------:R-:W-:Y:S01]  /*5d60*/  STS.U16 [R65+UR6+0x1700], R91 ;  /* 0x0017005b41007988 */ /* 0x000fe20008000406 */
[----:B------:R-:W-:-:S03]  /*5d70*/  F2FP.F16.F32.PACK_AB R69, R71, R69 ;  /* 0x000000454745723e */ /* 0x000fc600000000ff */
        /* <DEDUP_REMOVED lines=9> */
[----:B------:R-:W-:Y:S02]  /*5e10*/  F2FP.F16.F32.PACK_AB R74, R77, R76 ;  /* 0x0000004c4d4a723e */ /* 0x000fe400000000ff */
[----:B------:R-:W-:Y:S01]  /*5e20*/  F2FP.F16.F32.PACK_AB R73, R84, R78 ;  /* 0x0000004e5449723e */ /* 0x000fe200000000ff */
[----:B------:R-:W-:Y:S01]  /*5e30*/  STS.U16 [R65+UR6+0x2f00], R244 ;  /* 0x002f00f441007988 */ /* 0x000fe20008000406 */
[----:B------:R-:W-:-:S03]  /*5e40*/  F2FP.F16.F32.PACK_AB R75, R79, R85 ;  /* 0x000000554f4b723e */ /* 0x000fc600000000ff */
[----:B------:R-:W-:Y:S04]  /*5e50*/  STS.U16 [R65+UR6+0x3300], R245 ;  /* 0x003300f541007988 */ /* 0x000fe80008000406 */
[----:B------:R-:W-:Y:S04]  /*5e60*/  STS.U16 [R65+UR6+0x3700], R129 ;  /* 0x0037008141007988 */ /* 0x000fe80008000406 */
[----:B------:R-:W-:Y:S04]  /*5e70*/  STS.U16 [R65+UR6+0x3b00], R130 ;  /* 0x003b008241007988 */ /* 0x000fe80008000406 */
[----:B------:R1:W-:Y:S04]  /*5e80*/  STS.U16 [R65+UR6+0x3f00], R144 ;  /* 0x003f009041007988 */ /* 0x0003e80008000406 */
[----:B------:R-:W-:Y:S04]  /*5e90*/  STSM.16.M88.4 [R186+0x6000], R68 ;  /* 0x00600044ba007844 */ /* 0x000fe80000000200 */
[----:B------:R-:W-:Y:S01]  /*5ea0*/  STSM.16.M88.4 [R186+0x6800], R72 ;  /* 0x00680048ba007844 */ /* 0x000fe20000000200 */
[----:B------:R-:W-:Y:S01]  /*5eb0*/  BAR.SYNC.DEFER_BLOCKING 0x0 ;  /* 0x0000000000007b1d */ /* 0x000fe20000010000 */
[----:B0-----:R-:W-:Y:S01]  /*5ec0*/  FADD R89, -R9, R64 ;  /* 0x0000004009597221 */ /* 0x001fe20000000100 */
[----:B------:R-:W-:-:S03]  /*5ed0*/  FADD R88, -R8, R18 ;  /* 0x0000001208587221 */ /* 0x000fc60000000100 */
[----:B------:R-:W-:Y:S01]  /*5ee0*/  FMUL R89, R89, 1.4426950216293334961 ;  /* 0x3fb8aa3b59597820 */ /* 0x000fe20000400000 */
[----:B------:R-:W-:Y:S04]  /*5ef0*/  LDSM.16.M88.4 R84, [R13+UR6+0x6000] ;  /* 0x006000060d54783b */ /* 0x000fe80008000200 */
[----:B------:R-:W0:Y:S04]  /*5f00*/  LDSM.16.M88.4 R76, [R0+UR6] ;  /* 0x00000006004c783b */ /* 0x000e280008000200 */
[----:B------:R-:W2:Y:S04]  /*5f10*/  LDSM.16.M88.4 R72, [R0+UR6+0x1000] ;  /* 0x001000060048783b */ /* 0x000ea80008000200 */
[----:B------:R-:W3:Y:S04]  /*5f20*/  LDSM.16.M88.4 R64, [R0+UR6+0x2000] ;  /* 0x002000060040783b */ /* 0x000ee80008000200 */
[----:B------:R-:W4:Y:S01]  /*5f30*/  LDSM.16.M88.4 R68, [R0+UR6+0x3000] ;  /* 0x003000060044783b */ /* 0x000f220008000200 */
[----:B------:R-:W5:Y:S03]  /*5f40*/  MUFU.EX2 R18, R89 ;  /* 0x0000005900127308 */ /* 0x000f660000000800 */
[----:B------:R-:W4:Y:S01]  /*5f50*/  LDSM.16.M88.4 R112, [R13+UR6+0x6800] ;  /* 0x006800060d70783b */ /* 0x000f220008000200 */
[----:B-1----:R-:W-:Y:S01]  /*5f60*/  FADD R144, -R7, R19 ;  /* 0x0000001307907221 */ /* 0x002fe20000000100 */
[----:B------:R-:W-:-:S03]  /*5f70*/  FMUL R19, R88, 1.4426950216293334961 ;  /* 0x3fb8aa3b58137820 */ /* 0x000fc60000400000 */
[----:B------:R-:W-:Y:S01]  /*5f80*/  FMUL R144, R144, 1.4426950216293334961 ;  /* 0x3fb8aa3b90907820 */ /* 0x000fe20000400000 */
[C---:B------:R-:W-:Y:S01]  /*5f90*/  FMUL R132, R128.reuse, R132 ;  /* 0x0000008480847220 */ /* 0x040fe20000400000 */
[C---:B------:R-:W-:Y:S01]  /*5fa0*/  FMUL R133, R128.reuse, R133 ;  /* 0x0000008580857220 */ /* 0x040fe20000400000 */
[----:B------:R-:W1:Y:S01]  /*5fb0*/  MUFU.EX2 R19, R19 ;  /* 0x0000001300137308 */ /* 0x000e620000000800 */
[C---:B------:R-:W-:Y:S01]  /*5fc0*/  FMUL R140, R128.reuse, R140 ;  /* 0x0000008c808c7220 */ /* 0x040fe20000400000 */
[C---:B------:R-:W-:Y:S01]  /*5fd0*/  FMUL R141, R128.reuse, R141 ;  /* 0x0000008d808d7220 */ /* 0x040fe20000400000 */
[C---:B------:R-:W-:Y:S01]  /*5fe0*/  FMUL R136, R128.reuse, R136 ;  /* 0x0000008880887220 */ /* 0x040fe20000400000 */
[C---:B------:R-:W-:Y:S01]  /*5ff0*/  FMUL R137, R128.reuse, R137 ;  /* 0x0000008980897220 */ /* 0x040fe20000400000 */
[C---:B------:R-:W-:Y:S01]  /*6000*/  FMUL R80, R128.reuse, R80 ;  /* 0x0000005080507220 */ /* 0x040fe20000400000 */
[----:B------:R-:W-:Y:S01]  /*6010*/  FMUL R81, R128, R81 ;  /* 0x0000005180517220 */ /* 0x000fe20000400000 */
[C---:B-----5:R-:W-:Y:S01]  /*6020*/  FMUL R134, R18.reuse, R134 ;  /* 0x0000008612867220 */ /* 0x060fe20000400000 */
[C---:B------:R-:W-:Y:S01]  /*6030*/  FMUL R135, R18.reuse, R135 ;  /* 0x0000008712877220 */ /* 0x040fe20000400000 */
[----:B------:R-:W5:Y:S01]  /*6040*/  MUFU.EX2 R144, R144 ;  /* 0x0000009000907308 */ /* 0x000f620000000800 */
[C---:B------:R-:W-:Y:S01]  /*6050*/  FMUL R142, R18.reuse, R142 ;  /* 0x0000008e128e7220 */ /* 0x040fe20000400000 */
[C---:B------:R-:W-:Y:S01]  /*6060*/  FMUL R143, R18.reuse, R143 ;  /* 0x0000008f128f7220 */ /* 0x040fe20000400000 */
[C---:B------:R-:W-:Y:S01]  /*6070*/  FMUL R138, R18.reuse, R138 ;  /* 0x0000008a128a7220 */ /* 0x040fe20000400000 */
[C---:B------:R-:W-:Y:S01]  /*6080*/  FMUL R139, R18.reuse, R139 ;  /* 0x0000008b128b7220 */ /* 0x040fe20000400000 */
[C---:B------:R-:W-:Y:S01]  /*6090*/  FMUL R82, R18.reuse, R82 ;  /* 0x0000005212527220 */ /* 0x040fe20000400000 */
[----:B------:R-:W-:Y:S01]  /*60a0*/  FMUL R83, R18, R83 ;  /* 0x0000005312537220 */ /* 0x000fe20000400000 */
[----:B------:R-:W-:Y:S01]  /*60b0*/  LOP3.LUT R90, R13, 0x20, RZ, 0x3c, !PT ;  /* 0x000000200d5a7812 */ /* 0x000fe200078e3cff */
[C---:B0-----:R-:W-:Y:S06]  /*60c0*/  HMMA.16816.F32 R132, R84.reuse, R76, R132 ;  /* 0x0000004c5484723c */ /* 0x041fec0000001884 */
[C---:B--2---:R-:W-:Y:S06]  /*60d0*/  HMMA.16816.F32 R140, R84.reuse, R72, R140 ;  /* 0x00000048548c723c */ /* 0x044fec000000188c */
[C---:B---3--:R-:W-:Y:S06]  /*60e0*/  HMMA.16816.F32 R136, R84.reuse, R64, R136 ;  /* 0x000000405488723c */ /* 0x048fec0000001888 */
[----:B----4-:R-:W-:Y:S01]  /*60f0*/  HMMA.16816.F32 R80, R84, R68, R80 ;  /* 0x000000445450723c */ /* 0x010fe20000001850 */
[----:B------:R-:W0:Y:S04]  /*6100*/  LDSM.16.M88.4 R84, [R90+UR6+0x6000] ;  /* 0x006000065a54783b */ /* 0x000e280008000200 */
[----:B------:R-:W2:Y:S01]  /*6110*/  LDSM.16.M88.4 R88, [R90+UR6+0x6800] ;  /* 0x006800065a58783b */ /* 0x000ea20008000200 */
[C---:B-1----:R-:W-:Y:S01]  /*6120*/  FMUL R92, R19.reuse, R108 ;  /* 0x0000006c135c7220 */ /* 0x042fe20000400000 */
[C---:B------:R-:W-:Y:S01]  /*6130*/  FMUL R93, R19.reuse, R109 ;  /* 0x0000006d135d7220 */ /* 0x040fe20000400000 */
[C---:B-----5:R-:W-:Y:S01]  /*6140*/  FMUL R94, R144.reuse, R110 ;  /* 0x0000006e905e7220 */ /* 0x060fe20000400000 */
[C---:B------:R-:W-:Y:S01]  /*6150*/  FMUL R95, R144.reuse, R111 ;  /* 0x0000006f905f7220 */ /* 0x040fe20000400000 */
        /* <DEDUP_REMOVED lines=9> */
[----:B------:R-:W-:Y:S01]  /*61f0*/  FMUL R125, R19, R125 ;  /* 0x0000007d137d7220 */ /* 0x000fe20000400000 */
[C---:B------:R-:W-:Y:S01]  /*6200*/  FMUL R126, R144.reuse, R126 ;  /* 0x0000007e907e7220 */ /* 0x040fe20000400000 */
[----:B------:R-:W-:Y:S01]  /*6210*/  FMUL R127, R144, R127 ;  /* 0x0000007f907f7220 */ /* 0x000fe20000400000 */
[----:B------:R-:W-:Y:S01]  /*6220*/  HMMA.16816.F32 R92, R112, R76, R92 ;  /* 0x0000004c705c723c */ /* 0x000fe2000000185c */
[----:B------:R-:W-:-:S02]  /*6230*/  LOP3.LUT R129, R13, 0x40, RZ, 0x3c, !PT ;  /* 0x000000400d817812 */ /* 0x000fc400078e3cff */
[----:B------:R-:W-:-:S03]  /*6240*/  LOP3.LUT R130, R0, 0x40, RZ, 0x3c, !PT ;  /* 0x0000004000827812 */ /* 0x000fc600078e3cff */
[C---:B------:R-:W-:Y:S01]  /*6250*/  HMMA.16816.F32 R96, R112.reuse, R72, R96 ;  /* 0x000000487060723c */ /* 0x040fe20000001860 */
[----:B------:R-:W-:Y:S01]  /*6260*/  LDSM.16.M88.4 R104, [R129+UR6+0x6000] ;  /* 0x006000068168783b */ /* 0x000fe20008000200 */
[----:B------:R-:W-:Y:S01]  /*6270*/  LOP3.LUT R154, R13, 0x60, RZ, 0x3c, !PT ;  /* 0x000000600d9a7812 */ /* 0x000fe200078e3cff */
[----:B------:R-:W1:Y:S02]  /*6280*/  LDC R73, c[0x0][0x280] ;  /* 0x0000a000ff497b82 */ /* 0x000e640000000800 */
[----:B------:R-:W3:Y:S01]  /*6290*/  LDSM.16.M88.4 R108, [R130+UR6] ;  /* 0x00000006826c783b */ /* 0x000ee20008000200 */
[C---:B------:R-:W-:Y:S03]  /*62a0*/  HMMA.16816.F32 R100, R112.reuse, R64, R100 ;  /* 0x000000407064723c */ /* 0x040fe60000001864 */
[----:B------:R-:W4:Y:S02]  /*62b0*/  LDSM.16.M88.4 R116, [R130+UR6+0x1000] ;  /* 0x001000068274783b */ /* 0x000f240008000200 */
[----:B------:R-:W5:Y:S01]  /*62c0*/  LDC R72, c[0x0][0x254] ;  /* 0x00009500ff487b82 */ /* 0x000f620000000800 */
[----:B------:R-:W-:Y:S01]  /*62d0*/  HMMA.16816.F32 R112, R112, R68, R124 ;  /* 0x000000447070723c */ /* 0x000fe2000000187c */
[----:B------:R-:W1:Y:S04]  /*62e0*/  LDSM.16.M88.4 R120, [R130+UR6+0x2000] ;  /* 0x002000068278783b */ /* 0x000e680008000200 */
[----:B------:R-:W5:Y:S04]  /*62f0*/  LDSM.16.M88.4 R124, [R130+UR6+0x3000] ;  /* 0x00300006827c783b */ /* 0x000f680008000200 */
[----:B------:R-:W5:Y:S01]  /*6300*/  LDSM.16.M88.4 R128, [R129+UR6+0x6800] ;  /* 0x006800068180783b */ /* 0x000f620008000200 */
[C---:B0-----:R-:W-:Y:S06]  /*6310*/  HMMA.16816.F32 R132, R84.reuse, R78, R132 ;  /* 0x0000004e5484723c */ /* 0x041fec0000001884 */
[C---:B------:R-:W-:Y:S06]  /*6320*/  HMMA.16816.F32 R140, R84.reuse, R74, R140 ;  /* 0x0000004a548c723c */ /* 0x040fec000000188c */
[C---:B------:R-:W-:Y:S06]  /*6330*/  HMMA.16816.F32 R136, R84.reuse, R66, R136 ;  /* 0x000000425488723c */ /* 0x040fec0000001888 */
[----:B------:R-:W-:Y:S06]  /*6340*/  HMMA.16816.F32 R80, R84, R70, R80 ;  /* 0x000000465450723c */ /* 0x000fec0000001850 */
[C---:B--2---:R-:W-:Y:S06]  /*6350*/  HMMA.16816.F32 R92, R88.reuse, R78, R92 ;  /* 0x0000004e585c723c */ /* 0x044fec000000185c */
[C---:B------:R-:W-:Y:S01]  /*6360*/  HMMA.16816.F32 R96, R88.reuse, R74, R96 ;  /* 0x0000004a5860723c */ /* 0x040fe20000001860 */
[----:B------:R-:W0:Y:S05]  /*6370*/  LDC R74, c[0x0][0x264] ;  /* 0x00009900ff4a7b82 */ /* 0x000e2a0000000800 */
[C---:B------:R-:W-:Y:S01]  /*6380*/  HMMA.16816.F32 R100, R88.reuse, R66, R100 ;  /* 0x000000425864723c */ /* 0x040fe20000001864 */
[----:B------:R-:W2:Y:S05]  /*6390*/  LDSM.16.M88.4 R64, [R154+UR6+0x6000] ;  /* 0x006000069a40783b */ /* 0x000eaa0008000200 */
[----:B------:R-:W-:Y:S01]  /*63a0*/  HMMA.16816.F32 R112, R88, R70, R112 ;  /* 0x000000465870723c */ /* 0x000fe20000001870 */
[----:B------:R-:W0:Y:S05]  /*63b0*/  LDSM.16.M88.4 R68, [R154+UR6+0x6800] ;  /* 0x006800069a44783b */ /* 0x000e2a0008000200 */
[C---:B---3--:R-:W-:Y:S06]  /*63c0*/  HMMA.16816.F32 R132, R104.reuse, R108, R132 ;  /* 0x0000006c6884723c */ /* 0x048fec0000001884 */
[C---:B----4-:R-:W-:Y:S06]  /*63d0*/  HMMA.16816.F32 R140, R104.reuse, R116, R140 ;  /* 0x00000074688c723c */ /* 0x050fec000000188c */
[C---:B-1----:R-:W-:Y:S06]  /*63e0*/  HMMA.16816.F32 R136, R104.reuse, R120, R136 ;  /* 0x000000786888723c */ /* 0x042fec0000001888 */
[----:B-----5:R-:W-:Y:S06]  /*63f0*/  HMMA.16816.F32 R80, R104, R124, R80 ;  /* 0x0000007c6850723c */ /* 0x020fec0000001850 */
[C---:B------:R-:W-:Y:S06]  /*6400*/  HMMA.16816.F32 R92, R128.reuse, R108, R92 ;  /* 0x0000006c805c723c */ /* 0x040fec000000185c */
[C---:B------:R-:W-:Y:S06]  /*6410*/  HMMA.16816.F32 R96, R128.reuse, R116, R96 ;  /* 0x000000748060723c */ /* 0x040fec0000001860 */
[C---:B------:R-:W-:Y:S06]  /*6420*/  HMMA.16816.F32 R100, R128.reuse, R120, R100 ;  /* 0x000000788064723c */ /* 0x040fec0000001864 */
[----:B------:R-:W-:Y:S01]  /*6430*/  HMMA.16816.F32 R112, R128, R124, R112 ;  /* 0x0000007c8070723c */ /* 0x000fe20000001870 */
[----:B------:R-:W-:-:S06]  /*6440*/  UIADD3 UR4, UR4, 0x40, URZ ;  /* 0x0000004004047890 */ /* 0x000fcc000fffe03f */
[----:B------:R-:W-:Y:S01]  /*6450*/  ISETP.LE.AND P0, PT, R73, UR4, PT ;  /* 0x0000000449007c0c */ /* 0x000fe2000bf03270 */
[----:B--2---:R-:W-:Y:S01]  /*6460*/  HMMA.16816.F32 R132, R64, R110, R132 ;  /* 0x0000006e4084723c */ /* 0x004fe20000001884 */
[----:B------:R-:W-:Y:S01]  /*6470*/  FFMA R6, R18, R6, R153 ;  /* 0x0000000612067223 */ /* 0x000fe20000000099 */
[----:B------:R-:W-:-:S04]  /*6480*/  FFMA R5, R19, R5, R152 ;  /* 0x0000000513057223 */ /* 0x000fc80000000098 */
[----:B------:R-:W-:Y:S01]  /*6490*/  HMMA.16816.F32 R140, R64, R118, R140 ;  /* 0x00000076408c723c */ /* 0x000fe2000000188c */
[----:B------:R-:W-:Y:S01]  /*64a0*/  FFMA R4, R144, R4, R145 ;  /* 0x0000000490047223 */ /* 0x000fe20000000091 */
[----:B0-----:R-:W-:-:S04]  /*64b0*/  IMAD R16, R74, 0x40, R16 ;  /* 0x000000404a107824 */ /* 0x001fc800078e0210 */
[----:B------:R-:W-:Y:S01]  /*64c0*/  HMMA.16816.F32 R136, R64, R122, R136 ;  /* 0x0000007a4088723c */ /* 0x000fe20000001888 */
[----:B------:R-:W-:Y:S01]  /*64d0*/  IMAD R15, R72, 0x40, R15 ;  /* 0x00000040480f7824 */ /* 0x000fe200078e020f */
[----:B------:R-:W-:-:S04]  /*64e0*/  MOV R19, R7 ;  /* 0x0000000700137202 */ /* 0x000fc80000000f00 */
[----:B------:R-:W-:Y:S01]  /*64f0*/  HMMA.16816.F32 R80, R64, R126, R80 ;  /* 0x0000007e4050723c */ /* 0x000fe20000001850 */
[----:B------:R-:W-:-:S05]  /*6500*/  IMAD.MOV.U32 R18, RZ, RZ, R8 ;  /* 0x000000ffff127224 */ /* 0x000fca00078e0008 */
[----:B------:R-:W-:Y:S01]  /*6510*/  HMMA.16816.F32 R108, R68, R110, R92 ;  /* 0x0000006e446c723c */ /* 0x000fe2000000185c */
[----:B------:R-:W-:Y:S01]  /*6520*/  MOV R65, R10 ;  /* 0x0000000a00417202 */ /* 0x000fe20000000f00 */
[----:B------:R-:W-:-:S04]  /*6530*/  IMAD.MOV.U32 R64, RZ, RZ, R9 ;  /* 0x000000ffff407224 */ /* 0x000fc800078e0009 */
[C---:B------:R-:W-:Y:S06]  /*6540*/  HMMA.16816.F32 R116, R68.reuse, R118, R96 ;  /* 0x000000764474723c */ /* 0x040fec0000001860 */
[C---:B------:R-:W-:Y:S06]  /*6550*/  HMMA.16816.F32 R120, R68.reuse, R122, R100 ;  /* 0x0000007a4478723c */ /* 0x040fec0000001864 */
[----:B------:R-:W-:Y:S01]  /*6560*/  HMMA.16816.F32 R124, R68, R126, R112 ;  /* 0x0000007e447c723c */ /* 0x000fe20000001870 */
[----:B------:R-:W-:-:S08]  /*6570*/  NOP ;  /* 0x0000000000007918 */ /* 0x000fd00000000000 */
[----:B------:R-:W-:-:S15]  /*6580*/  @!P0 BRA `(.L_x_1) ;  /* 0xffffffcc00308947 */ /* 0x000fde000383ffff */
.L_x_0:
[----:B------:R-:W0:Y:S01]  /*6590*/  S2R R48, SR_TID.X ;  /* 0x0000000000307919 */ /* 0x000e220000002100 */
[----:B------:R-:W2:Y:S01]  /*65a0*/  S2UR UR5, SR_CgaCtaId ;  /* 0x00000000000579c3 */ /* 0x000ea20000008800 */
[----:B------:R-:W-:Y:S01]  /*65b0*/  MOV R32, R6 ;  /* 0x0000000600207202 */ /* 0x000fe20000000f00 */
[----:B-1----:R-:W-:Y:S01]  /*65c0*/  IMAD.MOV.U32 R21, RZ, RZ, R5 ;  /* 0x000000ffff157224 */ /* 0x002fe200078e0005 */
[----:B------:R-:W-:Y:S01]  /*65d0*/  UMOV UR4, 0x400 ;  /* 0x0000040000047882 */ /* 0x000fe20000000000 */
[----:B------:R-:W-:Y:S01]  /*65e0*/  IMAD.MOV.U32 R22, RZ, RZ, R4 ;  /* 0x000000ffff167224 */ /* 0x000fe200078e0004 */
[C---:B------:R-:W-:Y:S01]  /*65f0*/  FSETP.GEU.AND P4, PT, R32.reuse, 1.175494350822287508e-38, PT ;  /* 0x008000002000780b */ /* 0x040fe20003f8e000 */
[----:B------:R-:W-:Y:S01]  /*6600*/  FMUL R5, R32, 8388608 ;  /* 0x4b00000020057820 */ /* 0x000fe20000400000 */
[C---:B------:R-:W-:Y:S01]  /*6610*/  FMUL R6, R21.reuse, 8388608 ;  /* 0x4b00000015067820 */ /* 0x040fe20000400000 */
[----:B------:R-:W-:Y:S01]  /*6620*/  FSETP.GEU.AND P5, PT, R21, 1.175494350822287508e-38, PT ;  /* 0x008000001500780b */ /* 0x000fe20003fae000 */
[----:B------:R-:W-:Y:S01]  /*6630*/  IMAD.MOV.U32 R37, RZ, RZ, R11 ;  /* 0x000000ffff257224 */ /* 0x000fe200078e000b */
[C---:B------:R-:W-:Y:S01]  /*6640*/  FSETP.GT.AND P2, PT, |R22|.reuse, 8.50705917302346158658e+37, PT ;  /* 0x7e8000001600780b */ /* 0x040fe20003f44200 */
[C---:B------:R-:W-:Y:S01]  /*6650*/  FMUL R11, R22.reuse, 8388608 ;  /* 0x4b000000160b7820 */ /* 0x040fe20000400000 */
[----:B------:R-:W-:Y:S01]  /*6660*/  FSEL R54, R5, R32, !P4 ;  /* 0x0000002005367208 */ /* 0x000fe20006000000 */
[C---:B------:R-:W-:Y:S01]  /*6670*/  FMUL R4, R37.reuse, 8388608 ;  /* 0x4b00000025047820 */ /* 0x040fe20000400000 */
[----:B------:R-:W-:Y:S01]  /*6680*/  FSETP.GEU.AND P1, PT, |R22|, 1.175494350822287508e-38, PT ;  /* 0x008000001600780b */ /* 0x000fe20003f2e200 */
[----:B------:R-:W1:Y:S01]  /*6690*/  LDC R78, c[0x0][0x278] ;  /* 0x00009e00ff4e7b82 */ /* 0x000e620000000800 */
[----:B------:R-:W-:Y:S01]  /*66a0*/  FSEL R73, R6, R21, !P5 ;  /* 0x0000001506497208 */ /* 0x000fe20006800000 */
[----:B------:R-:W3:Y:S01]  /*66b0*/  S2R R97, SR_TID.X ;  /* 0x0000000000617919 */ /* 0x000ee20000002100 */
[----:B------:R-:W-:-:S02]  /*66c0*/  FSETP.GEU.AND P3, PT, R37, 1.175494350822287508e-38, PT ;  /* 0x008000002500780b */ /* 0x000fc40003f6e000 */
[----:B------:R-:W-:Y:S01]  /*66d0*/  FSETP.GEU.AND P6, PT, R22, 1.175494350822287508e-38, PT ;  /* 0x008000001600780b */ /* 0x000fe20003fce000 */
[----:B------:R-:W4:Y:S01]  /*66e0*/  S2R R79, SR_CTAID.X ;  /* 0x00000000004f7919 */ /* 0x000f220000002500 */
[----:B------:R-:W-:Y:S01]  /*66f0*/  FSEL R69, R4, R37, !P3 ;  /* 0x0000002504457208 */ /* 0x000fe20005800000 */
[----:B------:R-:W-:Y:S01]  /*6700*/  @P2 FMUL R127, R127, 0.25 ;  /* 0x3e8000007f7f2820 */ /* 0x000fe20000400000 */
[----:B--2---:R-:W-:Y:S01]  /*6710*/  ULEA UR6, UR5, UR4, 0x18 ;  /* 0x0000000405067291 */ /* 0x004fe2000f8ec03f */
[----:B------:R-:W-:Y:S01]  /*6720*/  FSEL R4, R11, R22, !P6 ;  /* 0x000000160b047208 */ /* 0x000fe20007000000 */
[----:B------:R-:W-:Y:S01]  /*6730*/  @P2 FMUL R22, R22, 0.25 ;  /* 0x3e80000016162820 */ /* 0x000fe20000400000 */
[----:B------:R-:W-:Y:S01]  /*6740*/  FSEL R11, RZ, -23, P4 ;  /* 0xc1b80000ff0b7808 */ /* 0x000fe20002000000 */
[----:B------:R-:W-:Y:S01]  /*6750*/  @P2 FMUL R126, R126, 0.25 ;  /* 0x3e8000007e7e2820 */ /* 0x000fe20000400000 */
[----:B------:R-:W-:Y:S01]  /*6760*/  FSEL R5, RZ, -23, P3 ;  /* 0xc1b80000ff057808 */ /* 0x000fe20001800000 */
[----:B------:R-:W-:Y:S01]  /*6770*/  @!P1 FMUL R22, R22, 16777216 ;  /* 0x4b80000016169820 */ /* 0x000fe20000400000 */
[--C-:B0-----:R-:W-:Y:S01]  /*6780*/  SHF.R.S32.HI R12, RZ, 0x4, R48.reuse ;  /* 0x00000004ff0c7819 */ /* 0x101fe20000011430 */
[C---:B------:R-:W-:Y:S01]  /*6790*/  IMAD.SHL.U32 R14, R48.reuse, 0x10, RZ ;  /* 0x00000010300e7824 */ /* 0x040fe200078e00ff */
[C---:B------:R-:W-:Y:S01]  /*67a0*/  SHF.L.U32 R15, R48.reuse, 0x3, RZ ;  /* 0x00000003300f7819 */ /* 0x040fe200000006ff */
[----:B------:R-:W-:Y:S01]  /*67b0*/  IMAD.SHL.U32 R0, R48, 0x4, RZ ;  /* 0x0000000430007824 */ /* 0x000fe200078e00ff */
[----:B------:R-:W-:Y:S01]  /*67c0*/  SGXT R12, R12, 0x1 ;  /* 0x000000010c0c781a */ /* 0x000fe20000000200 */
[C---:B------:R-:W-:Y:S01]  /*67d0*/  IMAD.SHL.U32 R13, R48.reuse, 0x200, RZ ;  /* 0x00000200300d7824 */ /* 0x040fe200078e00ff */
[----:B------:R-:W-:Y:S01]  /*67e0*/  LOP3.LUT R15, R15, 0x180, RZ, 0xc0, !PT ;  /* 0x000001800f0f7812 */ /* 0x000fe200078ec0ff */
[----:B------:R-:W-:Y:S01]  /*67f0*/  IMAD.SHL.U32 R3, R48, 0x40, RZ ;  /* 0x0000004030037824 */ /* 0x000fe200078e00ff */
[----:B------:R-:W-:Y:S01]  /*6800*/  LOP3.LUT R14, R14, 0x70, RZ, 0xc0, !PT ;  /* 0x000000700e0e7812 */ /* 0x000fe200078ec0ff */
[----:B------:R-:W-:Y:S01]  /*6810*/  @P2 FMUL R123, R123, 0.25 ;  /* 0x3e8000007b7b2820 */ /* 0x000fe20000400000 */
[----:B------:R-:W-:Y:S01]  /*6820*/  LOP3.LUT R17, R48, 0x60, RZ, 0xc0, !PT ;  /* 0x0000006030117812 */ /* 0x000fe200078ec0ff */
[----:B------:R-:W-:Y:S01]  /*6830*/  @P2 FMUL R122, R122, 0.25 ;  /* 0x3e8000007a7a2820 */ /* 0x000fe20000400000 */
[----:B------:R-:W-:Y:S01]  /*6840*/  LOP3.LUT R2, R0, 0x38, RZ, 0xc0, !PT ;  /* 0x0000003800027812 */ /* 0x000fe200078ec0ff */
[----:B------:R-:W-:Y:S01]  /*6850*/  @P2 FMUL R119, R119, 0.25 ;  /* 0x3e80000077772820 */ /* 0x000fe20000400000 */
[----:B------:R-:W-:Y:S01]  /*6860*/  LOP3.LUT R12, R12, 0x840, RZ, 0xc0, !PT ;  /* 0x000008400c0c7812 */ /* 0x000fe200078ec0ff */
[----:B------:R-:W-:Y:S01]  /*6870*/  @P2 FMUL R118, R118, 0.25 ;  /* 0x3e80000076762820 */ /* 0x000fe20000400000 */
[--C-:B------:R-:W-:Y:S01]  /*6880*/  LOP3.LUT R16, R15, 0x48, R48.reuse, 0xf8, !PT ;  /* 0x000000480f107812 */ /* 0x100fe200078ef830 */
[----:B------:R-:W-:Y:S01]  /*6890*/  @P2 FMUL R111, R111, 0.25 ;  /* 0x3e8000006f6f2820 */ /* 0x000fe20000400000 */
[----:B------:R-:W-:Y:S01]  /*68a0*/  LOP3.LUT R15, R14, 0x1800, R13, 0xf8, !PT ;  /* 0x000018000e0f7812 */ /* 0x000fe200078ef80d */
[----:B------:R-:W-:Y:S01]  /*68b0*/  @P2 FMUL R110, R110, 0.25 ;  /* 0x3e8000006e6e2820 */ /* 0x000fe20000400000 */
[----:B------:R-:W-:Y:S01]  /*68c0*/  LEA R2, R17, R2, 0x4 ;  /* 0x0000000211027211 */ /* 0x000fe200078e20ff */
[----:B------:R-:W-:Y:S01]  /*68d0*/  @!P1 FMUL R127, R127, 16777216 ;  /* 0x4b8000007f7f9820 */ /* 0x000fe20000400000 */
[----:B------:R-:W-:Y:S01]  /*68e0*/  LOP3.LUT R13, R12, 0x40, R3, 0x78, !PT ;  /* 0x000000400c0d7812 */ /* 0x000fe200078e7803 */
[----:B------:R-:W-:Y:S01]  /*68f0*/  VIADD R12, R54, 0xc0cafb0d ;  /* 0xc0cafb0d360c7836 */ /* 0x000fe20000000000 */
[----:B------:R-:W-:Y:S01]  /*6900*/  LOP3.LUT R3, R15, R16, RZ, 0x3c, !PT ;  /* 0x000000100f037212 */ /* 0x000fe200078e3cff */
[----:B------:R-:W-:Y:S01]  /*6910*/  @!P1 FMUL R126, R126, 16777216 ;  /* 0x4b8000007e7e9820 */ /* 0x000fe20000400000 */
[----:B------:R-:W-:Y:S01]  /*6920*/  FSETP.GT.AND P3, PT, |R21|, 8.50705917302346158658e+37, PT ;  /* 0x7e8000001500780b */ /* 0x000fe20003f64200 */
[----:B------:R-:W-:Y:S01]  /*6930*/  IMAD.IADD R52, R2, 0x1, R13 ;  /* 0x0000000102347824 */ /* 0x000fe200078e020d */
[----:B------:R-:W-:Y:S01]  /*6940*/  SHF.R.U32.HI R2, RZ, 0x1, R48 ;  /* 0x00000001ff027819 */ /* 0x000fe20000011630 */
[----:B------:R-:W-:Y:S01]  /*6950*/  @!P1 FMUL R123, R123, 16777216 ;  /* 0x4b8000007b7b9820 */ /* 0x000fe20000400000 */
[----:B------:R-:W-:Y:S01]  /*6960*/  FSETP.GEU.AND P4, PT, |R21|, 1.175494350822287508e-38, PT ;  /* 0x008000001500780b */ /* 0x000fe20003f8e200 */
[----:B------:R-:W-:Y:S01]  /*6970*/  @!P1 FMUL R122, R122, 16777216 ;  /* 0x4b8000007a7a9820 */ /* 0x000fe20000400000 */
[----:B------:R-:W-:Y:S01]  /*6980*/  LOP3.LUT R13, R2, 0xc, RZ, 0xc0, !PT ;  /* 0x0000000c020d7812 */ /* 0x000fe200078ec0ff */
[----:B------:R-:W-:Y:S01]  /*6990*/  @!P1 FMUL R119, R119, 16777216 ;  /* 0x4b80000077779820 */ /* 0x000fe20000400000 */
[----:B------:R-:W-:Y:S01]  /*69a0*/  IADD3 R6, R69, -0x3f3504f3, RZ ;  /* 0xc0cafb0d45067810 */ /* 0x000fe20007ffe0ff */
[----:B------:R-:W-:Y:S01]  /*69b0*/  @!P1 FMUL R118, R118, 16777216 ;  /* 0x4b80000076769820 */ /* 0x000fe20000400000 */
[----:B------:R-:W-:Y:S01]  /*69c0*/  IADD3 R2, R13, UR6, R14 ;  /* 0x000000060d027c10 */ /* 0x000fe2000fffe00e */
[----:B------:R-:W-:Y:S01]  /*69d0*/  VIADD R14, R73, 0xc0cafb0d ;  /* 0xc0cafb0d490e7836 */ /* 0x000fe20000000000 */
[----:B------:R-:W-:Y:S01]  /*69e0*/  LOP3.LUT R13, R12, 0xff800000, RZ, 0xc0, !PT ;  /* 0xff8000000c0d7812 */ /* 0x000fe200078ec0ff */
[----:B------:R-:W-:Y:S01]  /*69f0*/  @P3 FMUL R21, R21, 0.25 ;  /* 0x3e80000015153820 */ /* 0x000fe20000400000 */
[----:B------:R-:W-:Y:S01]  /*6a00*/  LOP3.LUT R6, R6, 0xff800000, RZ, 0xc0, !PT ;  /* 0xff80000006067812 */ /* 0x000fe200078ec0ff */
[----:B------:R-:W-:Y:S01]  /*6a10*/  @!P1 FMUL R111, R111, 16777216 ;  /* 0x4b8000006f6f9820 */ /* 0x000fe20000400000 */
[----:B------:R-:W-:Y:S01]  /*6a20*/  LOP3.LUT R16, R14, 0xff800000, RZ, 0xc0, !PT ;  /* 0xff8000000e107812 */ /* 0x000fe200078ec0ff */
[----:B------:R-:W-:Y:S01]  /*6a30*/  @!P1 FMUL R110, R110, 16777216 ;  /* 0x4b8000006e6e9820 */ /* 0x000fe20000400000 */
[----:B------:R-:W-:Y:S01]  /*6a40*/  I2FP.F32.S32 R14, R13 ;  /* 0x0000000d000e7245 */ /* 0x000fe20000201400 */
[----:B------:R-:W-:Y:S01]  /*6a50*/  @!P4 FMUL R21, R21, 16777216 ;  /* 0x4b8000001515c820 */ /* 0x000fe20000400000 */
[----:B------:R-:W-:Y:S01]  /*6a60*/  FSEL R15, RZ, -23, P5 ;  /* 0xc1b80000ff0f7808 */ /* 0x000fe20002800000 */
[----:B------:R-:W-:Y:S01]  /*6a70*/  @P3 FMUL R125, R125, 0.25 ;  /* 0x3e8000007d7d3820 */ /* 0x000fe20000400000 */
[----:B------:R-:W-:Y:S01]  /*6a80*/  I2FP.F32.S32 R12, R6 ;  /* 0x00000006000c7245 */ /* 0x000fe20000201400 */
[----:B------:R-:W-:Y:S01]  /*6a90*/  FFMA.FTZ R14, R14, 1.1920928955078125e-07, R11 ;  /* 0x340000000e0e7823 */ /* 0x000fe2000001000b */
[----:B------:R-:W-:Y:S01]  /*6aa0*/  I2FP.F32.S32 R18, R16 ;  /* 0x0000001000127245 */ /* 0x000fe20000201400 */
[----:B------:R-:W0:Y:S01]  /*6ab0*/  MUFU.RCP R11, R22 ;  /* 0x00000016000b7308 */ /* 0x000e220000001000 */
[----:B------:R-:W-:Y:S01]  /*6ac0*/  FSETP.GT.AND P1, PT, |R32|, 8.50705917302346158658e+37, PT ;  /* 0x7e8000002000780b */ /* 0x000fe20003f24200 */
[----:B------:R-:W-:Y:S01]  /*6ad0*/  FFMA.FTZ R5, R12, 1.1920928955078125e-07, R5 ;  /* 0x340000000c057823 */ /* 0x000fe20000010005 */
[----:B------:R-:W-:Y:S01]  /*6ae0*/  FSETP.GEU.AND P5, PT, |R32|, 1.175494350822287508e-38, PT ;  /* 0x008000002000780b */ /* 0x000fe20003fae200 */
[----:B------:R-:W-:Y:S01]  /*6af0*/  FFMA.FTZ R15, R18, 1.1920928955078125e-07, R15 ;  /* 0x34000000120f7823 */ /* 0x000fe2000001000f */
[----:B------:R-:W-:Y:S01]  /*6b00*/  IADD3 R17, R4, -0x3f3504f3, RZ ;  /* 0xc0cafb0d04117810 */ /* 0x000fe20007ffe0ff */
[----:B------:R-:W-:Y:S01]  /*6b10*/  @P3 FMUL R124, R124, 0.25 ;  /* 0x3e8000007c7c3820 */ /* 0x000fe20000400000 */
[----:B------:R-:W-:Y:S01]  /*6b20*/  @P3 FMUL R121, R121, 0.25 ;  /* 0x3e80000079793820 */ /* 0x000fe20000400000 */
[----:B------:R-:W-:Y:S01]  /*6b30*/  @P3 FMUL R120, R120, 0.25 ;  /* 0x3e80000078783820 */ /* 0x000fe20000400000 */
[----:B------:R-:W-:Y:S01]  /*6b40*/  LOP3.LUT R19, R17, 0xff800000, RZ, 0xc0, !PT ;  /* 0xff80000011137812 */ /* 0x000fe200078ec0ff */
[----:B------:R-:W-:Y:S01]  /*6b50*/  @P3 FMUL R117, R117, 0.25 ;  /* 0x3e80000075753820 */ /* 0x000fe20000400000 */
[----:B------:R-:W-:Y:S01]  /*6b60*/  @P3 FMUL R116, R116, 0.25 ;  /* 0x3e80000074743820 */ /* 0x000fe20000400000 */
[----:B------:R-:W-:Y:S01]  /*6b70*/  @P3 FMUL R109, R109, 0.25 ;  /* 0x3e8000006d6d3820 */ /* 0x000fe20000400000 */
[----:B------:R-:W-:Y:S01]  /*6b80*/  @P3 FMUL R108, R108, 0.25 ;  /* 0x3e8000006c6c3820 */ /* 0x000fe20000400000 */
[----:B------:R-:W-:Y:S01]  /*6b90*/  @P1 FMUL R32, R32, 0.25 ;  /* 0x3e80000020201820 */ /* 0x000fe20000400000 */
[----:B------:R-:W-:Y:S01]  /*6ba0*/  FSEL R17, RZ, -23, P6 ;  /* 0xc1b80000ff117808 */ /* 0x000fe20003000000 */
[----:B------:R-:W-:Y:S01]  /*6bb0*/  @!P4 FMUL R125, R125, 16777216 ;  /* 0x4b8000007d7dc820 */ /* 0x000fe20000400000 */
[C---:B0-----:R-:W-:Y:S01]  /*6bc0*/  FMUL R12, R11.reuse, R127 ;  /* 0x0000007f0b0c7220 */ /* 0x041fe20000400000 */
[C---:B------:R-:W-:Y:S01]  /*6bd0*/  FMUL R18, R11.reuse, R126 ;  /* 0x0000007e0b127220 */ /* 0x040fe20000400000 */
[C---:B------:R-:W-:Y:S01]  /*6be0*/  FMUL R23, R11.reuse, R123 ;  /* 0x0000007b0b177220 */ /* 0x040fe20000400000 */
[C---:B------:R-:W-:Y:S01]  /*6bf0*/  FMUL R25, R11.reuse, R122 ;  /* 0x0000007a0b197220 */ /* 0x040fe20000400000 */
[C---:B------:R-:W-:Y:S01]  /*6c00*/  FMUL R24, R11.reuse, R119 ;  /* 0x000000770b187220 */ /* 0x040fe20000400000 */
[C---:B------:R-:W-:Y:S01]  /*6c10*/  FMUL R26, R11.reuse, R118 ;  /* 0x000000760b1a7220 */ /* 0x040fe20000400000 */
[C---:B------:R-:W-:Y:S01]  /*6c20*/  FMUL R31, R11.reuse, R111 ;  /* 0x0000006f0b1f7220 */ /* 0x040fe20000400000 */
[----:B------:R-:W-:Y:S01]  /*6c30*/  FMUL R33, R11, R110 ;  /* 0x0000006e0b217220 */ /* 0x000fe20000400000 */
[----:B------:R-:W-:Y:S01]  /*6c40*/  I2FP.F32.S32 R20, R19 ;  /* 0x0000001300147245 */ /* 0x000fe20000201400 */
[----:B------:R-:W0:Y:S01]  /*6c50*/  MUFU.RCP R11, R21 ;  /* 0x00000015000b7308 */ /* 0x000e220000001000 */
[----:B------:R-:W-:Y:S01]  /*6c60*/  @!P4 FMUL R124, R124, 16777216 ;  /* 0x4b8000007c7cc820 */ /* 0x000fe20000400000 */
[----:B------:R-:W-:Y:S01]  /*6c70*/  @!P4 FMUL R121, R121, 16777216 ;  /* 0x4b8000007979c820 */ /* 0x000fe20000400000 */
[----:B------:R-:W-:Y:S01]  /*6c80*/  @!P4 FMUL R120, R120, 16777216 ;  /* 0x4b8000007878c820 */ /* 0x000fe20000400000 */
[----:B------:R-:W-:Y:S01]  /*6c90*/  @!P4 FMUL R117, R117, 16777216 ;  /* 0x4b8000007575c820 */ /* 0x000fe20000400000 */
[----:B------:R-:W-:Y:S01]  /*6ca0*/  @!P4 FMUL R116, R116, 16777216 ;  /* 0x4b8000007474c820 */ /* 0x000fe20000400000 */
[----:B------:R-:W-:Y:S01]  /*6cb0*/  @!P4 FMUL R109, R109, 16777216 ;  /* 0x4b8000006d6dc820 */ /* 0x000fe20000400000 */
[----:B------:R-:W-:Y:S01]  /*6cc0*/  @!P4 FMUL R108, R108, 16777216 ;  /* 0x4b8000006c6cc820 */ /* 0x000fe20000400000 */
[----:B------:R-:W-:Y:S01]  /*6cd0*/  @!P5 FMUL R32, R32, 16777216 ;  /* 0x4b8000002020d820 */ /* 0x000fe20000400000 */
[C---:B------:R-:W-:Y:S01]  /*6ce0*/  FSETP.GT.AND P2, PT, |R37|.reuse, 8.50705917302346158658e+37, PT ;  /* 0x7e8000002500780b */ /* 0x040fe20003f44200 */
[----:B------:R-:W-:Y:S01]  /*6cf0*/  FFMA.FTZ R17, R20, 1.1920928955078125e-07, R17 ;  /* 0x3400000014117823 */ /* 0x000fe20000010011 */
[----:B------:R-:W-:Y:S01]  /*6d00*/  FSETP.GEU.AND P3, PT, |R37|, 1.175494350822287508e-38, PT ;  /* 0x008000002500780b */ /* 0x000fe20003f6e200 */
[----:B------:R-:W-:Y:S01]  /*6d10*/  @P1 FMUL R83, R83, 0.25 ;  /* 0x3e80000053531820 */ /* 0x000fe20000400000 */
[----:B------:R-:W-:Y:S01]  /*6d20*/  @P1 FMUL R82, R82, 0.25 ;  /* 0x3e80000052521820 */ /* 0x000fe20000400000 */
[----:B------:R-:W-:Y:S01]  /*6d30*/  @P1 FMUL R139, R139, 0.25 ;  /* 0x3e8000008b8b1820 */ /* 0x000fe20000400000 */
[----:B------:R-:W-:Y:S01]  /*6d40*/  @P1 FMUL R138, R138, 0.25 ;  /* 0x3e8000008a8a1820 */ /* 0x000fe20000400000 */
[----:B------:R-:W-:Y:S01]  /*6d50*/  @P1 FMUL R143, R143, 0.25 ;  /* 0x3e8000008f8f1820 */ /* 0x000fe20000400000 */
        /* <DEDUP_REMOVED lines=8> */
[----:B------:R-:W-:Y:S01]  /*6de0*/  @P1 FMUL R142, R142, 0.25 ;  /* 0x3e8000008e8e1820 */ /* 0x000fe20000400000 */
[----:B------:R-:W0:Y:S01]  /*6df0*/  MUFU.RCP R11, R32 ;  /* 0x00000020000b7308 */ /* 0x000e220000001000 */
[----:B------:R-:W-:Y:S01]  /*6e00*/  @P1 FMUL R135, R135, 0.25 ;  /* 0x3e80000087871820 */ /* 0x000fe20000400000 */
[----:B------:R-:W-:Y:S01]  /*6e10*/  @P1 FMUL R134, R134, 0.25 ;  /* 0x3e80000086861820 */ /* 0x000fe20000400000 */
[----:B------:R-:W-:Y:S01]  /*6e20*/  @P2 FMUL R37, R37, 0.25 ;  /* 0x3e80000025252820 */ /* 0x000fe20000400000 */
        /* <DEDUP_REMOVED lines=34> */
[----:B------:R-:W-:Y:S01]  /*7050*/  SHF.R.U32.HI R48, RZ, 0x5, R48 ;  /* 0x00000005ff307819 */ /* 0x000fe20000011630 */
[----:B------:R-:W-:Y:S01]  /*7060*/  IMAD.IADD R6, R69, 0x1, -R6 ;  /* 0x0000000145067824 */ /* 0x000fe200078e0a06 */
[----:B------:R-:W-:Y:S01]  /*7070*/  F2FP.F16.F32.PACK_AB R42, R42, R49 ;  /* 0x000000312a2a723e */ /* 0x000fe200000000ff */
[----:B------:R-:W-:Y:S01]  /*7080*/  IMAD.IADD R13, R54, 0x1, -R13 ;  /* 0x00000001360d7824 */ /* 0x000fe200078e0a0d */
[----:B------:R-:W-:Y:S01]  /*7090*/  F2FP.F16.F32.PACK_AB R49, R20, R27 ;  /* 0x0000001b1431723e */ /* 0x000fe200000000ff */
        /* <DEDUP_REMOVED lines=8> */
[----:B------:R-:W-:Y:S01]  /*7120*/  FADD R6, R6, -1 ;  /* 0xbf80000006067421 */ /* 0x000fe20000000000 */
[----:B------:R-:W-:Y:S01]  /*7130*/  F2FP.F16.F32.PACK_AB R50, R45, R46 ;  /* 0x0000002e2d32723e */ /* 0x000fe200000000ff */
[----:B------:R-:W-:Y:S01]  /*7140*/  IMAD.MOV.U32 R46, RZ, RZ, 0x3dc6b27f ;  /* 0x3dc6b27fff2e7424 */ /* 0x000fe200078e00ff */
[----:B------:R-:W-:Y:S01]  /*7150*/  F2FP.F16.F32.PACK_AB R51, R37, R38 ;  /* 0x000000262533723e */ /* 0x000fe200000000ff */
[----:B------:R-:W-:Y:S01]  /*7160*/  IMAD.IADD R16, R73, 0x1, -R16 ;  /* 0x0000000149107824 */ /* 0x000fe200078e0a10 */
[----:B------:R-:W-:Y:S01]  /*7170*/  F2FP.F16.F32.PACK_AB R44, R44, R11 ;  /* 0x0000000b2c2c723e */ /* 0x000fe200000000ff */
[----:B------:R-:W-:Y:S01]  /*7180*/  FADD R13, R13, -1 ;  /* 0xbf8000000d0d7421 */ /* 0x000fe20000000000 */
[----:B------:R-:W-:Y:S01]  /*7190*/  SGXT.U32 R11, R48, 0x2 ;  /* 0x00000002300b781a */ /* 0x000fe20000000000 */
[----:B------:R-:W-:Y:S01]  /*71a0*/  FADD R16, R16, -1 ;  /* 0xbf80000010107421 */ /* 0x000fe20000000000 */
[----:B------:R-:W-:Y:S01]  /*71b0*/  F2FP.F16.F32.PACK_AB R37, R21, R22 ;  /* 0x000000161525723e */ /* 0x000fe200000000ff */
[----:B------:R-:W-:Y:S01]  /*71c0*/  BAR.SYNC.DEFER_BLOCKING 0x0 ;  /* 0x0000000000007b1d */ /* 0x000fe20000010000 */
[----:B------:R-:W-:Y:S01]  /*71d0*/  F2FP.F16.F32.PACK_AB R45, R36, R43 ;  /* 0x0000002b242d723e */ /* 0x000fe200000000ff */
[----:B-1----:R-:W-:-:S02]  /*71e0*/  IMAD R21, R11, R78, RZ ;  /* 0x0000004e0b157224 */ /* 0x002fc400078e02ff */
[----:B------:R-:W-:Y:S01]  /*71f0*/  FFMA.FTZ R11, R6, R46, -0.16845393180847167969 ;  /* 0xbe2c7f30060b7423 */ /* 0x000fe2000001002e */
[----:B------:R-:W-:Y:S01]  /*7200*/  F2FP.F16.F32.PACK_AB R36, R29, R30 ;  /* 0x0000001e1d24723e */ /* 0x000fe200000000ff */
[----:B------:R-:W-:Y:S01]  /*7210*/  IMAD.IADD R19, R4, 0x1, -R19 ;  /* 0x0000000104137824 */ /* 0x000fe200078e0a13 */
[----:B------:R-:W-:Y:S01]  /*7220*/  F2FP.F16.F32.PACK_AB R43, R34, R41 ;  /* 0x00000029222b723e */ /* 0x000fe200000000ff */
[----:B------:R-:W-:Y:S01]  /*7230*/  FFMA.FTZ R11, R6, R11, 0.1716887056827545166 ;  /* 0x3e2fcf2a060b7423 */ /* 0x000fe2000001000b */
[----:B------:R-:W-:Y:S01]  /*7240*/  LEA R22, R78, R21, 0x2 ;  /* 0x000000154e167211 */ /* 0x000fe200078e10ff */
[----:B------:R-:W-:Y:S01]  /*7250*/  FADD R19, R19, -1 ;  /* 0xbf80000013137421 */ /* 0x000fe20000000000 */
[----:B------:R-:W-:Y:S01]  /*7260*/  F2FP.F16.F32.PACK_AB R41, R18, R25 ;  /* 0x000000191229723e */ /* 0x000fe200000000ff */
[----:B------:R-:W-:Y:S01]  /*7270*/  FFMA.FTZ R11, R6, R11, -0.17900948226451873779 ;  /* 0xbe374e43060b7423 */ /* 0x000fe2000001000b */
[----:B------:R-:W-:Y:S01]  /*7280*/  F2FP.F16.F32.PACK_AB R25, R12, R23 ;  /* 0x000000170c19723e */ /* 0x000fe200000000ff */
[----:B------:R-:W-:-:S02]  /*7290*/  IMAD R29, R78, 0x4, R22 ;  /* 0x000000044e1d7824 */ /* 0x000fc400078e0216 */
[C---:B------:R-:W-:Y:S01]  /*72a0*/  FFMA.FTZ R12, R13.reuse, R46, -0.16845393180847167969 ;  /* 0xbe2c7f300d0c7423 */ /* 0x040fe2000001002e */
[----:B------:R-:W-:Y:S01]  /*72b0*/  FFMA.FTZ R11, R6, R11, 0.20512372255325317383 ;  /* 0x3e520bf4060b7423 */ /* 0x000fe2000001000b */
[----:B------:R-:W-:Y:S01]  /*72c0*/  F2FP.F16.F32.PACK_AB R48, R28, R35 ;  /* 0x000000231c30723e */ /* 0x000fe200000000ff */
[----:B------:R-:W-:Y:S02]  /*72d0*/  IMAD R27, R78, 0x4, R29 ;  /* 0x000000044e1b7824 */ /* 0x000fe400078e021d */
[----:B------:R-:W-:Y:S01]  /*72e0*/  FFMA.FTZ R12, R13, R12, 0.1716887056827545166 ;  /* 0x3e2fcf2a0d0c7423 */ /* 0x000fe2000001000c */
[----:B------:R-:W-:Y:S01]  /*72f0*/  FFMA.FTZ R11, R6, R11, -0.24046532809734344482 ;  /* 0xbe763c8b060b7423 */ /* 0x000fe2000001000b */
[----:B------:R-:W-:Y:S01]  /*7300*/  F2FP.F16.F32.PACK_AB R39, R32, R39 ;  /* 0x000000272027723e */ /* 0x000fe200000000ff */
[----:B------:R-:W-:Y:S01]  /*7310*/  FFMA.FTZ R18, R19, R46, -0.16845393180847167969 ;  /* 0xbe2c7f3013127423 */ /* 0x000fe2000001002e */
[----:B------:R-:W-:Y:S01]  /*7320*/  LEA R28, R78, R27, 0x2 ;  /* 0x0000001b4e1c7211 */ /* 0x000fe200078e10ff */
[----:B------:R-:W-:Y:S01]  /*7330*/  FFMA.FTZ R11, R6, R11, 0.28857114911079406738 ;  /* 0x3e93bf99060b7423 */ /* 0x000fe2000001000b */
[----:B------:R-:W-:Y:S01]  /*7340*/  FFMA.FTZ R12, R13, R12, -0.17900948226451873779 ;  /* 0xbe374e430d0c7423 */ /* 0x000fe2000001000c */
[----:B------:R-:W-:Y:S01]  /*7350*/  F2FP.F16.F32.PACK_AB R38, R40, R47 ;  /* 0x0000002f2826723e */ /* 0x000fe200000000ff */
[----:B------:R-:W-:Y:S01]  /*7360*/  FFMA.FTZ R18, R19, R18, 0.1716887056827545166 ;  /* 0x3e2fcf2a13127423 */ /* 0x000fe20000010012 */
[----:B------:R-:W-:Y:S01]  /*7370*/  FFMA.FTZ R11, R6, R11, -0.36067417263984680176 ;  /* 0xbeb8aa49060b7423 */ /* 0x000fe2000001000b */
[----:B------:R-:W-:-:S02]  /*7380*/  IMAD R30, R78, 0x4, R28 ;  /* 0x000000044e1e7824 */ /* 0x000fc400078e021c */
[C---:B------:R-:W-:Y:S01]  /*7390*/  FFMA.FTZ R12, R13.reuse, R12, 0.20512372255325317383 ;  /* 0x3e520bf40d0c7423 */ /* 0x040fe2000001000c */
[----:B------:R-:W-:Y:S01]  /*73a0*/  F2FP.F16.F32.PACK_AB R40, R26, R33 ;  /* 0x000000211a28723e */ /* 0x000fe200000000ff */
[----:B------:R-:W-:Y:S01]  /*73b0*/  FFMA.FTZ R11, R6, R11, 0.48089820146560668945 ;  /* 0x3ef6384a060b7423 */ /* 0x000fe2000001000b */
[----:B------:R-:W-:Y:S02]  /*73c0*/  IMAD R32, R78, 0x4, R30 ;  /* 0x000000044e207824 */ /* 0x000fe400078e021e */
[C---:B------:R-:W-:Y:S01]  /*73d0*/  FFMA.FTZ R12, R13.reuse, R12, -0.24046532809734344482 ;  /* 0xbe763c8b0d0c7423 */ /* 0x040fe2000001000c */
[----:B------:R-:W-:Y:S01]  /*73e0*/  F2FP.F16.F32.PACK_AB R24, R24, R31 ;  /* 0x0000001f1818723e */ /* 0x000fe200000000ff */
[----:B------:R-:W-:Y:S01]  /*73f0*/  FFMA.FTZ R11, R6, R11, -0.72134751081466674805 ;  /* 0xbf38aa3b060b7423 */ /* 0x000fe2000001000b */
[----:B------:R0:W-:Y:S01]  /*7400*/  STS.64 [R52+UR6+0x80], R36 ;  /* 0x0000802434007988 */ /* 0x0001e20008000a06 */
[----:B------:R-:W-:Y:S01]  /*7410*/  LEA R33, R78, R32, 0x2 ;  /* 0x000000204e217211 */ /* 0x000fe200078e10ff */
[----:B------:R-:W-:Y:S01]  /*7420*/  FFMA.FTZ R12, R13, R12, 0.28857114911079406738 ;  /* 0x3e93bf990d0c7423 */ /* 0x000fe2000001000c */
[----:B------:R-:W-:Y:S01]  /*7430*/  FMUL R11, R6, R11 ;  /* 0x0000000b060b7220 */ /* 0x000fe20000400000 */
[----:B------:R-:W-:Y:S01]  /*7440*/  LOP3.LUT R20, R52, 0x8, RZ, 0x3c, !PT ;  /* 0x0000000834147812 */ /* 0x000fe200078e3cff */
[----:B------:R-:W-:Y:S01]  /*7450*/  FFMA.FTZ R18, R19, R18, -0.17900948226451873779 ;  /* 0xbe374e4313127423 */ /* 0x000fe20000010012 */
[----:B------:R-:W-:-:S02]  /*7460*/  IMAD R31, R78, 0x4, R33 ;  /* 0x000000044e1f7824 */ /* 0x000fc400078e0221 */
[C---:B------:R-:W-:Y:S01]  /*7470*/  FMUL R11, R6.reuse, R11 ;  /* 0x0000000b060b7220 */ /* 0x040fe20000400000 */
[----:B------:R-:W-:Y:S01]  /*7480*/  FFMA.FTZ R12, R13, R12, -0.36067417263984680176 ;  /* 0xbeb8aa490d0c7423 */ /* 0x000fe2000001000c */
[----:B------:R-:W-:Y:S01]  /*7490*/  STS.64 [R52+UR6], R50 ;  /* 0x0000003234007988 */ /* 0x000fe20008000a06 */
[----:B------:R-:W-:Y:S01]  /*74a0*/  FFMA.FTZ R18, R19, R18, 0.20512372255325317383 ;  /* 0x3e520bf413127423 */ /* 0x000fe20000010012 */
[----:B------:R-:W-:Y:S01]  /*74b0*/  FFMA.FTZ R6, R6, 1.4426950216293334961, R11 ;  /* 0x3fb8aa3b06067823 */ /* 0x000fe2000001000b */
[----:B------:R-:W-:Y:S01]  /*74c0*/  FFMA.FTZ R11, R16, R46, -0.16845393180847167969 ;  /* 0xbe2c7f30100b7423 */ /* 0x000fe2000001002e */
[----:B------:R-:W-:Y:S01]  /*74d0*/  LEA R35, R78, R31, 0x2 ;  /* 0x0000001f4e237211 */ /* 0x000fe200078e10ff */
[C---:B------:R-:W-:Y:S01]  /*74e0*/  FFMA.FTZ R12, R13.reuse, R12, 0.48089820146560668945 ;  /* 0x3ef6384a0d0c7423 */ /* 0x040fe2000001000c */
[----:B------:R-:W-:Y:S01]  /*74f0*/  STS.64 [R52+UR6+0x100], R44 ;  /* 0x0001002c34007988 */ /* 0x000fe20008000a06 */
[----:B------:R-:W-:Y:S01]  /*7500*/  FFMA.FTZ R11, R16, R11, 0.1716887056827545166 ;  /* 0x3e2fcf2a100b7423 */ /* 0x000fe2000001000b */
[----:B0-----:R-:W-:Y:S01]  /*7510*/  LEA R37, R78, R35, 0x2 ;  /* 0x000000234e257211 */ /* 0x001fe200078e10ff */
[----:B------:R-:W-:Y:S01]  /*7520*/  FFMA.FTZ R12, R13, R12, -0.72134751081466674805 ;  /* 0xbf38aa3b0d0c7423 */ /* 0x000fe2000001000c */
[----:B------:R-:W-:Y:S01]  /*7530*/  STS.64 [R52+UR6+0x180], R48 ;  /* 0x0001803034007988 */ /* 0x000fe20008000a06 */
[C---:B------:R-:W-:Y:S01]  /*7540*/  FFMA.FTZ R11, R16.reuse, R11, -0.17900948226451873779 ;  /* 0xbe374e43100b7423 */ /* 0x040fe2000001000b */
[----:B------:R-:W-:Y:S01]  /*7550*/  FFMA.FTZ R18, R19, R18, -0.24046532809734344482 ;  /* 0xbe763c8b13127423 */ /* 0x000fe20000010012 */
[----:B------:R-:W-:Y:S01]  /*7560*/  FMUL R12, R13, R12 ;  /* 0x0000000c0d0c7220 */ /* 0x000fe20000400000 */
[----:B------:R0:W-:Y:S01]  /*7570*/  STS.64 [R20+UR6+0x1100], R38 ;  /* 0x0011002614007988 */ /* 0x0001e20008000a06 */
[C---:B------:R-:W-:Y:S01]  /*7580*/  FFMA.FTZ R11, R16.reuse, R11, 0.20512372255325317383 ;  /* 0x3e520bf4100b7423 */ /* 0x040fe2000001000b */
[----:B------:R-:W-:Y:S01]  /*7590*/  FFMA.FTZ R18, R19, R18, 0.28857114911079406738 ;  /* 0x3e93bf9913127423 */ /* 0x000fe20000010012 */
[----:B------:R-:W-:Y:S01]  /*75a0*/  FMUL R12, R13, R12 ;  /* 0x0000000c0d0c7220 */ /* 0x000fe20000400000 */
[----:B------:R1:W-:Y:S01]  /*75b0*/  STS.64 [R20+UR6+0x1080], R40 ;  /* 0x0010802814007988 */ /* 0x0003e20008000a06 */
[C---:B------:R-:W-:Y:S01]  /*75c0*/  FFMA.FTZ R11, R16.reuse, R11, -0.24046532809734344482 ;  /* 0xbe763c8b100b7423 */ /* 0x040fe2000001000b */
[----:B------:R-:W-:Y:S01]  /*75d0*/  ISETP.GE.U32.AND P1, PT, R69, 0x7f800000, PT ;  /* 0x7f8000004500780c */ /* 0x000fe20003f26070 */
[----:B------:R-:W-:Y:S01]  /*75e0*/  FFMA.FTZ R13, R13, 1.4426950216293334961, R12 ;  /* 0x3fb8aa3b0d0d7823 */ /* 0x000fe2000001000c */
[----:B------:R-:W2:Y:S01]  /*75f0*/  S2R R66, SR_TID.X ;  /* 0x0000000000427919 */ /* 0x000ea20000002100 */
[----:B------:R-:W-:Y:S01]  /*7600*/  FFMA.FTZ R11, R16, R11, 0.28857114911079406738 ;  /* 0x3e93bf99100b7423 */ /* 0x000fe2000001000b */
[----:B------:R-:W-:Y:S01]  /*7610*/  FADD R5, R5, R6 ;  /* 0x0000000605057221 */ /* 0x000fe20000000000 */
[----:B------:R-:W-:Y:S01]  /*7620*/  FFMA.FTZ R18, R19, R18, -0.36067417263984680176 ;  /* 0xbeb8aa4913127423 */ /* 0x000fe20000010012 */
[----:B0-----:R-:W-:-:S02]  /*7630*/  IMAD R39, R78, 0x4, R37 ;  /* 0x000000044e277824 */ /* 0x001fc400078e0225 */
[----:B------:R-:W-:Y:S01]  /*7640*/  FFMA.FTZ R11, R16, R11, -0.36067417263984680176 ;  /* 0xbeb8aa49100b7423 */ /* 0x000fe2000001000b */
[----:B------:R0:W-:Y:S01]  /*7650*/  STS.64 [R20+UR6+0x1000], R42 ;  /* 0x0010002a14007988 */ /* 0x0001e20008000a06 */
[----:B------:R-:W-:Y:S01]  /*7660*/  FADD R6, R14, R13 ;  /* 0x0000000d0e067221 */ /* 0x000fe20000000000 */
[----:B-1----:R-:W-:Y:S02]  /*7670*/  IMAD R41, R78, 0x4, R39 ;  /* 0x000000044e297824 */ /* 0x002fe400078e0227 */
[----:B------:R-:W-:Y:S01]  /*7680*/  FFMA.FTZ R11, R16, R11, 0.48089820146560668945 ;  /* 0x3ef6384a100b7423 */ /* 0x000fe2000001000b */
[----:B------:R-:W-:Y:S01]  /*7690*/  ISETP.GE.U32.AND P6, PT, R54, 0x7f800000, PT ;  /* 0x7f8000003600780c */ /* 0x000fe20003fc6070 */
[----:B------:R-:W-:Y:S01]  /*76a0*/  FFMA.FTZ R18, R19, R18, 0.48089820146560668945 ;  /* 0x3ef6384a13127423 */ /* 0x000fe20000010012 */
[----:B------:R-:W-:Y:S01]  /*76b0*/  ISETP.GE.U32.AND P4, PT, R73, 0x7f800000, PT ;  /* 0x7f8000004900780c */ /* 0x000fe20003f86070 */
[C---:B------:R-:W-:Y:S01]  /*76c0*/  FFMA.FTZ R11, R16.reuse, R11, -0.72134751081466674805 ;  /* 0xbf38aa3b100b7423 */ /* 0x040fe2000001000b */
[----:B---3--:R-:W-:Y:S01]  /*76d0*/  LOP3.LUT R97, R97, 0x1f, RZ, 0xc0, !PT ;  /* 0x0000001f61617812 */ /* 0x008fe200078ec0ff */
[C---:B------:R-:W-:Y:S01]  /*76e0*/  FFMA.FTZ R18, R19.reuse, R18, -0.72134751081466674805 ;  /* 0xbf38aa3b13127423 */ /* 0x040fe20000010012 */
[----:B------:R-:W-:Y:S01]  /*76f0*/  @P1 MOV R12, 0x7f800000 ;  /* 0x7f800000000c1802 */ /* 0x000fe20000000f00 */
[----:B------:R-:W-:Y:S01]  /*7700*/  FMUL R11, R16, R11 ;  /* 0x0000000b100b7220 */ /* 0x000fe20000400000 */
[----:B0-----:R-:W-:Y:S01]  /*7710*/  LEA R43, R78, R41, 0x2 ;  /* 0x000000294e2b7211 */ /* 0x001fe200078e10ff */
[----:B------:R0:W-:Y:S01]  /*7720*/  STS.64 [R20+UR6+0x1180], R24 ;  /* 0x0011801814007988 */ /* 0x0001e20008000a06 */
[----:B------:R-:W-:Y:S01]  /*7730*/  FMUL R18, R19, R18 ;  /* 0x0000001213127220 */ /* 0x000fe20000400000 */
[----:B------:R-:W-:Y:S01]  /*7740*/  FMUL R11, R16, R11 ;  /* 0x0000000b100b7220 */ /* 0x000fe20000400000 */
[----:B------:R-:W-:Y:S01]  /*7750*/  ISETP.GE.U32.AND P5, PT, R4, 0x7f800000, PT ;  /* 0x7f8000000400780c */ /* 0x000fe20003fa6070 */
[----:B------:R-:W-:Y:S01]  /*7760*/  IMAD R45, R78, 0x4, R43 ;  /* 0x000000044e2d7824 */ /* 0x000fe200078e022b */
[----:B------:R-:W-:Y:S01]  /*7770*/  ULDC.64 UR4, c[0x0][0x270] ;  /* 0x00009c0000047ab9 */ /* 0x000fe20000000a00 */
[----:B------:R-:W-:Y:S01]  /*7780*/  FFMA.FTZ R16, R16, 1.4426950216293334961, R11 ;  /* 0x3fb8aa3b10107823 */ /* 0x000fe2000001000b */
[----:B----4-:R-:W-:Y:S01]  /*7790*/  IMAD R79, R79, 0x20, R97 ;  /* 0x000000204f4f7824 */ /* 0x010fe200078e0261 */
[----:B------:R-:W-:Y:S01]  /*77a0*/  BAR.SYNC.DEFER_BLOCKING 0x0 ;  /* 0x0000000000007b1d */ /* 0x000fe20000010000 */
[----:B------:R-:W-:-:S02]  /*77b0*/  IMAD R47, R78, 0x4, R45 ;  /* 0x000000044e2f7824 */ /* 0x000fc400078e022d */
[----:B------:R-:W-:Y:S01]  /*77c0*/  FADD R11, R15, R16 ;  /* 0x000000100f0b7221 */ /* 0x000fe20000000000 */
[----:B------:R-:W-:Y:S02]  /*77d0*/  @P6 IMAD.MOV.U32 R13, RZ, RZ, 0x7f800000 ;  /* 0x7f800000ff0d6424 */ /* 0x000fe400078e00ff */
[----:B------:R-:W-:Y:S01]  /*77e0*/  @P1 FFMA.FTZ R5, R69, R12, +INF ;  /* 0x7f80000045051423 */ /* 0x000fe2000001000c */
[----:B------:R-:W-:Y:S01]  /*77f0*/  UIMAD UR4, UR7, UR4, URZ ;  /* 0x00000004070472a4 */ /* 0x000fe2000f8e023f */
[----:B------:R-:W1:Y:S01]  /*7800*/  LDC.64 R14, c[0x0][0x228] ;  /* 0x00008a00ff0e7b82 */ /* 0x000e620000000a00 */
[----:B------:R-:W-:Y:S01]  /*7810*/  LEA R49, R78, R47, 0x2 ;  /* 0x0000002f4e317211 */ /* 0x000fe200078e10ff */
[----:B------:R-:W-:Y:S01]  /*7820*/  FMUL R18, R19, R18 ;  /* 0x0000001213127220 */ /* 0x000fe20000400000 */
[----:B------:R-:W-:Y:S02]  /*7830*/  IMAD R12, R79, UR5, RZ ;  /* 0x000000054f0c7c24 */ /* 0x000fe4000f8e02ff */
[----:B------:R-:W-:Y:S01]  /*7840*/  @P6 FFMA.FTZ R6, R54, R13, +INF ;  /* 0x7f80000036066423 */ /* 0x000fe2000001000d */
[----:B------:R-:W-:Y:S01]  /*7850*/  USHF.L.U32 UR8, UR4, 0x1, URZ ;  /* 0x0000000104087899 */ /* 0x000fe2000800063f */
[----:B------:R-:W-:-:S02]  /*7860*/  IMAD R51, R78, 0x4, R49 ;  /* 0x000000044e337824 */ /* 0x000fc400078e0231 */
[----:B------:R-:W-:Y:S01]  /*7870*/  FFMA.FTZ R18, R19, 1.4426950216293334961, R18 ;  /* 0x3fb8aa3b13127823 */ /* 0x000fe20000010012 */
[----:B------:R-:W-:Y:S01]  /*7880*/  @P4 IMAD.MOV.U32 R16, RZ, RZ, 0x7f800000 ;  /* 0x7f800000ff104424 */ /* 0x000fe200078e00ff */
[----:B------:R-:W-:Y:S01]  /*7890*/  UIMAD.WIDE UR4, UR4, 0x2, URZ ;  /* 0x00000002040478a5 */ /* 0x000fe2000f8e023f */
[----:B------:R-:W-:Y:S02]  /*78a0*/  IMAD.SHL.U32 R13, R12, 0x2, RZ ;  /* 0x000000020c0d7824 */ /* 0x000fe400078e00ff */
[----:B------:R-:W-:Y:S01]  /*78b0*/  FADD R76, R17, R18 ;  /* 0x00000012114c7221 */ /* 0x000fe20000000000 */
[----:B------:R-:W-:Y:S02]  /*78c0*/  IMAD R53, R78, 0x4, R51 ;  /* 0x000000044e357824 */ /* 0x000fe400078e0233 */
[----:B------:R-:W-:Y:S01]  /*78d0*/  @P4 FFMA.FTZ R11, R73, R16, +INF ;  /* 0x7f800000490b4423 */ /* 0x000fe20000010010 */
[----:B------:R-:W-:Y:S01]  /*78e0*/  IMAD.HI R12, R12, 0x2, RZ ;  /* 0x000000020c0c7827 */ /* 0x000fe200078e02ff */
[----:B------:R-:W-:Y:S01]  /*78f0*/  @P5 MOV R17, 0x7f800000 ;  /* 0x7f80000000115802 */ /* 0x000fe20000000f00 */
[----:B------:R-:W-:Y:S01]  /*7900*/  ULDC UR4, c[0x0][0x27c] ;  /* 0x00009f0000047ab9 */ /* 0x000fe20000000800 */
[----:B------:R-:W-:Y:S01]  /*7910*/  LEA R55, R78, R53, 0x2 ;  /* 0x000000354e377211 */ /* 0x000fe200078e10ff */
[----:B------:R-:W3:Y:S01]  /*7920*/  LDS.64 R80, [R3+UR6] ;  /* 0x0000000603507984 */ /* 0x000ee20008000a00 */
[----:B--2---:R-:W-:Y:S01]  /*7930*/  LOP3.LUT R66, R66, 0x7f, RZ, 0xc0, !PT ;  /* 0x0000007f42427812 */ /* 0x004fe200078ec0ff */
[----:B------:R-:W-:Y:S01]  /*7940*/  @P5 FFMA.FTZ R76, R4, R17, +INF ;  /* 0x7f800000044c5423 */ /* 0x000fe20000010011 */
[----:B------:R-:W-:Y:S01]  /*7950*/  FSETP.NEU.AND P3, PT, R69, RZ, PT ;  /* 0x000000ff4500720b */ /* 0x000fe20003f6d000 */
[----:B------:R-:W-:Y:S01]  /*7960*/  IMAD R57, R78, 0x4, R55 ;  /* 0x000000044e397824 */ /* 0x000fe200078e0237 */
[----:B------:R-:W-:Y:S01]  /*7970*/  ISETP.GE.U32.AND P0, PT, R66, 0x20, PT ;  /* 0x000000204200780c */ /* 0x000fe20003f06070 */
[----:B------:R-:W-:Y:S01]  /*7980*/  LDS.64 R82, [R3+UR6+0x200] ;  /* 0x0002000603527984 */ /* 0x000fe20008000a00 */
[----:B-1----:R-:W-:Y:S01]  /*7990*/  IADD3 R74, P4, P6, R13, UR8, R14 ;  /* 0x000000080d4a7c10 */ /* 0x002fe2000fe9e00e */
[----:B------:R-:W-:Y:S01]  /*79a0*/  IMAD R59, R78, 0x4, R57 ;  /* 0x000000044e3b7824 */ /* 0x000fe200078e0239 */
[----:B------:R-:W-:Y:S01]  /*79b0*/  LOP3.LUT R66, R3, 0x8, RZ, 0x3c, !PT ;  /* 0x0000000803427812 */ /* 0x000fe200078e3cff */
[----:B------:R-:W-:Y:S01]  /*79c0*/  LDS.64 R84, [R3+UR6+0x400] ;  /* 0x0004000603547984 */ /* 0x000fe20008000a00 */
[----:B------:R-:W-:Y:S01]  /*79d0*/  IADD3.X R96, R12, UR5, R15, P4, P6 ;  /* 0x000000050c607c10 */ /* 0x000fe2000a7ec40f */
[----:B------:R-:W-:Y:S01]  /*79e0*/  UIMAD UR4, UR7, UR4, URZ ;  /* 0x00000004070472a4 */ /* 0x000fe2000f8e023f */
[-C--:B------:R-:W-:Y:S01]  /*79f0*/  LEA R12, P6, R21, R74.reuse, 0x1 ;  /* 0x0000004a150c7211 */ /* 0x080fe200078c08ff */
[----:B------:R-:W1:Y:S01]  /*7a00*/  LDS.64 R88, [R66+UR6] ;  /* 0x0000000642587984 */ /* 0x000e620008000a00 */
[CC--:B------:R-:W-:Y:S01]  /*7a10*/  LEA R14, P5, R22.reuse, R74.reuse, 0x1 ;  /* 0x0000004a160e7211 */ /* 0x0c0fe200078a08ff */
[----:B------:R-:W-:Y:S01]  /*7a20*/  USHF.L.U32 UR7, UR4, 0x2, URZ ;  /* 0x0000000204077899 */ /* 0x000fe2000800063f */
[----:B------:R-:W-:Y:S01]  /*7a30*/  LEA R16, P4, R29, R74, 0x1 ;  /* 0x0000004a1d107211 */ /* 0x000fe200078808ff */
[----:B------:R-:W2:Y:S01]  /*7a40*/  LDS.64 R90, [R66+UR6+0x200] ;  /* 0x00020006425a7984 */ /* 0x000ea20008000a00 */
[----:B------:R-:W-:Y:S01]  /*7a50*/  LEA.HI.X.SX32 R13, R21, R96, 0x1, P6 ;  /* 0x00000060150d7211 */ /* 0x000fe200030f0eff */
[----:B------:R-:W-:Y:S01]  /*7a60*/  UIMAD.WIDE UR4, UR4, 0x4, URZ ;  /* 0x00000004040478a5 */ /* 0x000fe2000f8e023f */
[----:B------:R-:W-:Y:S01]  /*7a70*/  LEA R18, P6, R27, R74, 0x1 ;  /* 0x0000004a1b127211 */ /* 0x000fe200078c08ff */
[----:B------:R-:W4:Y:S01]  /*7a80*/  LDS.64 R92, [R66+UR6+0x400] ;  /* 0x00040006425c7984 */ /* 0x000f220008000a00 */
[----:B------:R-:W-:-:S02]  /*7a90*/  LEA.HI.X.SX32 R15, R22, R96, 0x1, P5 ;  /* 0x00000060160f7211 */ /* 0x000fc400028f0eff */
[----:B------:R-:W-:Y:S01]  /*7aa0*/  LEA.HI.X.SX32 R17, R29, R96, 0x1, P4 ;  /* 0x000000601d117211 */ /* 0x000fe200020f0eff */
[----:B------:R-:W5:Y:S01]  /*7ab0*/  LDS.64 R86, [R3+UR6+0x600] ;  /* 0x0006000603567984 */ /* 0x000f620008000a00 */
[-C--:B0-----:R-:W-:Y:S02]  /*7ac0*/  LEA R20, P5, R28, R74.reuse, 0x1 ;  /* 0x0000004a1c147211 */ /* 0x081fe400078a08ff */
[----:B------:R-:W-:Y:S01]  /*7ad0*/  LEA R22, P4, R30, R74, 0x1 ;  /* 0x0000004a1e167211 */ /* 0x000fe200078808ff */
[----:B------:R-:W0:Y:S01]  /*7ae0*/  LDS.64 R94, [R66+UR6+0x600] ;  /* 0x00060006425e7984 */ /* 0x000e220008000a00 */
[----:B------:R-:W-:Y:S02]  /*7af0*/  LEA.HI.X.SX32 R19, R27, R96, 0x1, P6 ;  /* 0x000000601b137211 */ /* 0x000fe400030f0eff */
[----:B------:R-:W-:Y:S02]  /*7b00*/  LEA R61, R78, R59, 0x2 ;  /* 0x0000003b4e3d7211 */ /* 0x000fe400078e10ff */
[----:B------:R-:W-:-:S02]  /*7b10*/  LEA R24, P6, R32, R74, 0x1 ;  /* 0x0000004a20187211 */ /* 0x000fc400078c08ff */
[-C--:B------:R-:W-:Y:S01]  /*7b20*/  LEA.HI.X.SX32 R21, R28, R96.reuse, 0x1, P5 ;  /* 0x000000601c157211 */ /* 0x080fe200028f0eff */
[----:B------:R-:W-:Y:S01]  /*7b30*/  IMAD R63, R78, 0x4, R61 ;  /* 0x000000044e3f7824 */ /* 0x000fe200078e023d */
[----:B------:R-:W-:Y:S01]  /*7b40*/  LEA.HI.X.SX32 R23, R30, R96, 0x1, P4 ;  /* 0x000000601e177211 */ /* 0x000fe200020f0eff */
[----:B---3--:R-:W-:Y:S01]  /*7b50*/  STG.E.U16 desc[UR10][R12.64], R80 ;  /* 0x000000500c007986 */ /* 0x008fe2000c10150a */
[-C--:B------:R-:W-:Y:S01]  /*7b60*/  LEA R28, P4, R31, R74.reuse, 0x1 ;  /* 0x0000004a1f1c7211 */ /* 0x080fe200078808ff */
[----:B------:R-:W-:Y:S01]  /*7b70*/  IMAD R65, R78, 0x4, R63 ;  /* 0x000000044e417824 */ /* 0x000fe200078e023f */
[----:B------:R-:W-:Y:S02]  /*7b80*/  LEA R26, P5, R33, R74, 0x1 ;  /* 0x0000004a211a7211 */ /* 0x000fe400078a08ff */
[----:B------:R-:W-:Y:S01]  /*7b90*/  LEA.HI.X.SX32 R25, R32, R96, 0x1, P6 ;  /* 0x0000006020197211 */ /* 0x000fe200030f0eff */
[----:B------:R-:W-:Y:S01]  /*7ba0*/  IMAD R67, R78, 0x4, R65 ;  /* 0x000000044e437824 */ /* 0x000fe200078e0241 */
[----:B------:R-:W-:-:S02]  /*7bb0*/  LEA R30, P6, R35, R74, 0x1 ;  /* 0x0000004a231e7211 */ /* 0x000fc400078c08ff */
[----:B------:R-:W-:Y:S02]  /*7bc0*/  LEA.HI.X.SX32 R29, R31, R96, 0x1, P4 ;  /* 0x000000601f1d7211 */ /* 0x000fe400020f0eff */
[----:B------:R-:W-:Y:S02]  /*7bd0*/  LEA R34, P4, R39, R74, 0x1 ;  /* 0x0000004a27227211 */ /* 0x000fe400078808ff */
[----:B------:R-:W-:Y:S01]  /*7be0*/  LEA.HI.X.SX32 R27, R33, R96, 0x1, P5 ;  /* 0x00000060211b7211 */ /* 0x000fe200028f0eff */
[----:B-1----:R1:W-:Y:S01]  /*7bf0*/  STG.E.U16 desc[UR10][R14.64], R88 ;  /* 0x000000580e007986 */ /* 0x0023e2000c10150a */
[----:B------:R-:W-:Y:S02]  /*7c00*/  LEA R32, P5, R37, R74, 0x1 ;  /* 0x0000004a25207211 */ /* 0x000fe400078a08ff */
[----:B------:R-:W-:Y:S01]  /*7c10*/  LEA.HI.X.SX32 R31, R35, R96, 0x1, P6 ;  /* 0x00000060231f7211 */ /* 0x000fe200030f0eff */
[----:B------:R3:W-:Y:S01]  /*7c20*/  STG.E.U16 desc[UR10][R16.64], R82 ;  /* 0x0000005210007986 */ /* 0x0007e2000c10150a */
[----:B------:R-:W-:-:S02]  /*7c30*/  LEA R36, P6, R41, R74, 0x1 ;  /* 0x0000004a29247211 */ /* 0x000fc400078c08ff */
[----:B------:R-:W-:Y:S01]  /*7c40*/  LEA.HI.X.SX32 R35, R39, R96, 0x1, P4 ;  /* 0x0000006027237211 */ /* 0x000fe200020f0eff */
[----:B--2---:R2:W-:Y:S01]  /*7c50*/  STG.E.U16 desc[UR10][R18.64], R90 ;  /* 0x0000005a12007986 */ /* 0x0045e2000c10150a */
[----:B------:R-:W-:Y:S02]  /*7c60*/  LEA R40, P4, R45, R74, 0x1 ;  /* 0x0000004a2d287211 */ /* 0x000fe400078808ff */
[----:B------:R-:W-:Y:S01]  /*7c70*/  LEA.HI.X.SX32 R33, R37, R96, 0x1, P5 ;  /* 0x0000006025217211 */ /* 0x000fe200028f0eff */
[----:B------:R2:W-:Y:S01]  /*7c80*/  STG.E.U16 desc[UR10][R20.64], R84 ;  /* 0x0000005414007986 */ /* 0x0005e2000c10150a */
[----:B------:R-:W-:Y:S02]  /*7c90*/  LEA R38, P5, R43, R74, 0x1 ;  /* 0x0000004a2b267211 */ /* 0x000fe400078a08ff */
[----:B------:R-:W-:Y:S01]  /*7ca0*/  LEA.HI.X.SX32 R37, R41, R96, 0x1, P6 ;  /* 0x0000006029257211 */ /* 0x000fe200030f0eff */
[----:B----4-:R-:W-:Y:S01]  /*7cb0*/  STG.E.U16 desc[UR10][R22.64], R92 ;  /* 0x0000005c16007986 */ /* 0x010fe2000c10150a */
[----:B------:R-:W-:-:S02]  /*7cc0*/  LEA R42, P6, R47, R74, 0x1 ;  /* 0x0000004a2f2a7211 */ /* 0x000fc400078c08ff */
[----:B------:R-:W-:Y:S01]  /*7cd0*/  LEA.HI.X.SX32 R41, R45, R96, 0x1, P4 ;  /* 0x000000602d297211 */ /* 0x000fe200020f0eff */
[----:B-----5:R-:W-:Y:S01]  /*7ce0*/  STG.E.U16 desc[UR10][R24.64], R86 ;  /* 0x0000005618007986 */ /* 0x020fe2000c10150a */
[----:B------:R-:W-:Y:S02]  /*7cf0*/  LEA R46, P4, R51, R74, 0x1 ;  /* 0x0000004a332e7211 */ /* 0x000fe400078808ff */
[----:B------:R-:W-:Y:S01]  /*7d00*/  LEA R69, R78, R67, 0x2 ;  /* 0x000000434e457211 */ /* 0x000fe200078e10ff */
[----:B0-----:R-:W-:Y:S01]  /*7d10*/  STG.E.U16 desc[UR10][R26.64], R94 ;  /* 0x0000005e1a007986 */ /* 0x001fe2000c10150a */
[----:B------:R-:W-:Y:S02]  /*7d20*/  LEA.HI.X.SX32 R39, R43, R96, 0x1, P5 ;  /* 0x000000602b277211 */ /* 0x000fe400028f0eff */
[----:B------:R-:W-:Y:S02]  /*7d30*/  LEA R44, P5, R49, R74, 0x1 ;  /* 0x0000004a312c7211 */ /* 0x000fe400078a08ff */
[----:B------:R-:W-:-:S02]  /*7d40*/  LEA.HI.X.SX32 R43, R47, R96, 0x1, P6 ;  /* 0x000000602f2b7211 */ /* 0x000fc400030f0eff */
[----:B------:R-:W-:Y:S02]  /*7d50*/  LEA R48, P6, R53, R74, 0x1 ;  /* 0x0000004a35307211 */ /* 0x000fe400078c08ff */
[----:B------:R-:W-:Y:S02]  /*7d60*/  LEA.HI.X.SX32 R47, R51, R96, 0x1, P4 ;  /* 0x00000060332f7211 */ /* 0x000fe400020f0eff */
[----:B------:R-:W-:Y:S02]  /*7d70*/  LEA R52, P4, R57, R74, 0x1 ;  /* 0x0000004a39347211 */ /* 0x000fe400078808ff */
[----:B------:R-:W-:Y:S02]  /*7d80*/  LEA R71, R78, R69, 0x2 ;  /* 0x000000454e477211 */ /* 0x000fe400078e10ff */
[----:B------:R-:W-:Y:S02]  /*7d90*/  LEA.HI.X.SX32 R45, R49, R96, 0x1, P5 ;  /* 0x00000060312d7211 */ /* 0x000fe400028f0eff */
[----:B------:R-:W-:-:S02]  /*7da0*/  FSETP.NEU.AND P2, PT, R54, RZ, PT ;  /* 0x000000ff3600720b */ /* 0x000fc40003f4d000 */
[----:B------:R-:W-:Y:S02]  /*7db0*/  LEA R50, P5, R55, R74, 0x1 ;  /* 0x0000004a37327211 */ /* 0x000fe400078a08ff */
[----:B------:R-:W-:Y:S02]  /*7dc0*/  LEA.HI.X.SX32 R49, R53, R96, 0x1, P6 ;  /* 0x0000006035317211 */ /* 0x000fe400030f0eff */
[----:B------:R-:W-:Y:S02]  /*7dd0*/  LEA R54, P6, R59, R74, 0x1 ;  /* 0x0000004a3b367211 */ /* 0x000fe400078c08ff */
[----:B------:R-:W-:Y:S02]  /*7de0*/  LEA.HI.X.SX32 R53, R57, R96, 0x1, P4 ;  /* 0x0000006039357211 */ /* 0x000fe400020f0eff */
[----:B------:R-:W-:Y:S01]  /*7df0*/  FSETP.NEU.AND P1, PT, R73, RZ, PT ;  /* 0x000000ff4900720b */ /* 0x000fe20003f2d000 */
[----:B------:R-:W-:Y:S01]  /*7e00*/  IMAD R73, R78, 0x4, R71 ;  /* 0x000000044e497824 */ /* 0x000fe200078e0247 */
[----:B------:R-:W-:-:S02]  /*7e10*/  LEA R58, P4, R63, R74, 0x1 ;  /* 0x0000004a3f3a7211 */ /* 0x000fc400078808ff */
[----:B------:R-:W-:Y:S01]  /*7e20*/  LEA.HI.X.SX32 R51, R55, R96, 0x1, P5 ;  /* 0x0000006037337211 */ /* 0x000fe200028f0eff */
[C---:B------:R-:W-:Y:S01]  /*7e30*/  IMAD R75, R78.reuse, 0x4, R73 ;  /* 0x000000044e4b7824 */ /* 0x040fe200078e0249 */
[----:B------:R-:W-:Y:S02]  /*7e40*/  LEA R56, P5, R61, R74, 0x1 ;  /* 0x0000004a3d387211 */ /* 0x000fe400078a08ff */
[----:B------:R-:W-:Y:S01]  /*7e50*/  LEA.HI.X.SX32 R55, R59, R96, 0x1, P6 ;  /* 0x000000603b377211 */ /* 0x000fe200030f0eff */
[----:B------:R-:W-:Y:S01]  /*7e60*/  IMAD R77, R78, 0x4, R75 ;  /* 0x000000044e4d7824 */ /* 0x000fe200078e024b */
[----:B------:R-:W-:Y:S02]  /*7e70*/  LEA R60, P6, R65, R74, 0x1 ;  /* 0x0000004a413c7211 */ /* 0x000fe400078c08ff */
[----:B------:R-:W-:Y:S02]  /*7e80*/  LEA.HI.X.SX32 R59, R63, R96, 0x1, P4 ;  /* 0x000000603f3b7211 */ /* 0x000fe400020f0eff */
[----:B------:R-:W-:-:S02]  /*7e90*/  LEA R64, P4, R69, R74, 0x1 ;  /* 0x0000004a45407211 */ /* 0x000fc400078808ff */
[----:B------:R-:W-:Y:S02]  /*7ea0*/  LEA.HI.X.SX32 R57, R61, R96, 0x1, P5 ;  /* 0x000000603d397211 */ /* 0x000fe400028f0eff */
[----:B------:R-:W-:Y:S02]  /*7eb0*/  LEA R62, P5, R67, R74, 0x1 ;  /* 0x0000004a433e7211 */ /* 0x000fe400078a08ff */
[----:B------:R-:W-:Y:S02]  /*7ec0*/  LEA.HI.X.SX32 R61, R65, R96, 0x1, P6 ;  /* 0x00000060413d7211 */ /* 0x000fe400030f0eff */
[----:B------:R-:W-:Y:S02]  /*7ed0*/  LEA R66, P6, R71, R74, 0x1 ;  /* 0x0000004a47427211 */ /* 0x000fe400078c08ff */
[----:B------:R-:W-:Y:S02]  /*7ee0*/  LEA.HI.X.SX32 R65, R69, R96, 0x1, P4 ;  /* 0x0000006045417211 */ /* 0x000fe400020f0eff */
[----:B------:R-:W-:-:S02]  /*7ef0*/  LEA R70, P4, R75, R74, 0x1 ;  /* 0x0000004a4b467211 */ /* 0x000fc400078808ff */
[-C--:B------:R-:W-:Y:S02]  /*7f00*/  LEA.HI.X.SX32 R63, R67, R96.reuse, 0x1, P5 ;  /* 0x00000060433f7211 */ /* 0x080fe400028f0eff */
[-C--:B------:R-:W-:Y:S02]  /*7f10*/  LEA.HI.X.SX32 R67, R71, R96.reuse, 0x1, P6 ;  /* 0x0000006047437211 */ /* 0x080fe400030f0eff */
[----:B------:R-:W-:Y:S02]  /*7f20*/  LEA.HI.X.SX32 R71, R75, R96, 0x1, P4 ;  /* 0x000000604b477211 */ /* 0x000fe400020f0eff */
[----:B------:R-:W-:Y:S02]  /*7f30*/  PRMT R3, R80, 0x7632, R3 ;  /* 0x0000763250037816 */ /* 0x000fe40000000003 */
[----:B------:R-:W-:Y:S02]  /*7f40*/  FSETP.NEU.AND P4, PT, R4, RZ, PT ;  /* 0x000000ff0400720b */ /* 0x000fe40003f8d000 */
[----:B-1----:R-:W-:Y:S01]  /*7f50*/  PRMT R15, R88, 0x7632, R15 ;  /* 0x00007632580f7816 */ /* 0x002fe2000000000f */
[----:B------:R-:W-:Y:S01]  /*7f60*/  STG.E.U16 desc[UR10][R28.64], R3 ;  /* 0x000000031c007986 */ /* 0x000fe2000c10150a */
[----:B------:R-:W-:-:S02]  /*7f70*/  PRMT R4, R82, 0x7632, R4 ;  /* 0x0000763252047816 */ /* 0x000fc40000000004 */
[----:B---3--:R-:W-:Y:S01]  /*7f80*/  PRMT R17, R90, 0x7632, R17 ;  /* 0x000076325a117816 */ /* 0x008fe20000000011 */
[----:B------:R0:W-:Y:S01]  /*7f90*/  STG.E.U16 desc[UR10][R30.64], R15 ;  /* 0x0000000f1e007986 */ /* 0x0001e2000c10150a */
[----:B--2---:R-:W-:Y:S02]  /*7fa0*/  PRMT R18, R84, 0x7632, R18 ;  /* 0x0000763254127816 */ /* 0x004fe40000000012 */
[----:B------:R-:W-:Y:S01]  /*7fb0*/  PRMT R19, R92, 0x7632, R19 ;  /* 0x000076325c137816 */ /* 0x000fe20000000013 */
[----:B------:R1:W-:Y:S01]  /*7fc0*/  STG.E.U16 desc[UR10][R32.64], R4 ;  /* 0x0000000420007986 */ /* 0x0003e2000c10150a */
[----:B------:R-:W-:Y:S02]  /*7fd0*/  PRMT R20, R86, 0x7632, R20 ;  /* 0x0000763256147816 */ /* 0x000fe40000000014 */
[----:B------:R-:W-:Y:S01]  /*7fe0*/  PRMT R21, R94, 0x7632, R21 ;  /* 0x000076325e157816 */ /* 0x000fe20000000015 */
[----:B------:R2:W-:Y:S01]  /*7ff0*/  STG.E.U16 desc[UR10][R34.64], R17 ;  /* 0x0000001122007986 */ /* 0x0005e2000c10150a */
[----:B------:R-:W-:-:S02]  /*8000*/  LEA R68, P5, R73, R74, 0x1 ;  /* 0x0000004a49447211 */ /* 0x000fc400078a08ff */
[----:B------:R-:W-:Y:S01]  /*8010*/  LEA R78, R78, R77, 0x2 ;  /* 0x0000004d4e4e7211 */ /* 0x000fe200078e10ff */
[----:B------:R3:W-:Y:S01]  /*8020*/  STG.E.U16 desc[UR10][R36.64], R18 ;  /* 0x0000001224007986 */ /* 0x0007e2000c10150a */
[----:B0-----:R-:W-:Y:S02]  /*8030*/  PRMT R30, R81, 0x7632, R30 ;  /* 0x00007632511e7816 */ /* 0x001fe4000000001e */
[----:B------:R-:W-:Y:S01]  /*8040*/  PRMT R31, R89, 0x7632, R31 ;  /* 0x00007632591f7816 */ /* 0x000fe2000000001f */
[----:B------:R0:W-:Y:S01]  /*8050*/  STG.E.U16 desc[UR10][R38.64], R19 ;  /* 0x0000001326007986 */ /* 0x0001e2000c10150a */
[----:B------:R-:W-:Y:S02]  /*8060*/  LEA R72, P6, R77, R74, 0x1 ;  /* 0x0000004a4d487211 */ /* 0x000fe400078c08ff */
[----:B------:R-:W-:Y:S01]  /*8070*/  LEA.HI.X.SX32 R69, R73, R96, 0x1, P5 ;  /* 0x0000006049457211 */ /* 0x000fe200028f0eff */
[----:B------:R0:W-:Y:S01]  /*8080*/  STG.E.U16 desc[UR10][R40.64], R20 ;  /* 0x0000001428007986 */ /* 0x0001e2000c10150a */
[----:B-1----:R-:W-:Y:S01]  /*8090*/  PRMT R32, R83, 0x7632, R32 ;  /* 0x0000763253207816 */ /* 0x002fe20000000020 */
[----:B--2---:R-:W1:Y:S01]  /*80a0*/  LDC.64 R16, c[0x0][0x230] ;  /* 0x00008c00ff107b82 */ /* 0x004e620000000a00 */
[----:B------:R-:W-:Y:S01]  /*80b0*/  LEA R74, P5, R78, R74, 0x1 ;  /* 0x0000004a4e4a7211 */ /* 0x000fe200078a08ff */
[----:B------:R0:W-:Y:S01]  /*80c0*/  STG.E.U16 desc[UR10][R42.64], R21 ;  /* 0x000000152a007986 */ /* 0x0001e2000c10150a */
[----:B------:R-:W-:-:S02]  /*80d0*/  PRMT R33, R91, 0x7632, R33 ;  /* 0x000076325b217816 */ /* 0x000fc40000000021 */
[----:B------:R-:W-:Y:S01]  /*80e0*/  PRMT R34, R85, 0x7632, R34 ;  /* 0x0000763255227816 */ /* 0x000fe20000000022 */
[----:B------:R0:W-:Y:S01]  /*80f0*/  STG.E.U16 desc[UR10][R44.64], R81 ;  /* 0x000000512c007986 */ /* 0x0001e2000c10150a */
[----:B------:R-:W-:Y:S02]  /*8100*/  PRMT R35, R93, 0x7632, R35 ;  /* 0x000076325d237816 */ /* 0x000fe40000000023 */
[-C--:B------:R-:W-:Y:S01]  /*8110*/  LEA.HI.X.SX32 R73, R77, R96.reuse, 0x1, P6 ;  /* 0x000000604d497211 */ /* 0x080fe200030f0eff */
[----:B------:R0:W-:Y:S01]  /*8120*/  STG.E.U16 desc[UR10][R46.64], R89 ;  /* 0x000000592e007986 */ /* 0x0001e2000c10150a */
[----:B---3--:R-:W-:Y:S02]  /*8130*/  PRMT R36, R87, 0x7632, R36 ;  /* 0x0000763257247816 */ /* 0x008fe40000000024 */
[----:B------:R-:W-:Y:S01]  /*8140*/  LEA.HI.X.SX32 R75, R78, R96, 0x1, P5 ;  /* 0x000000604e4b7211 */ /* 0x000fe200028f0eff */
[----:B------:R0:W-:Y:S01]  /*8150*/  STG.E.U16 desc[UR10][R48.64], R83 ;  /* 0x0000005330007986 */ /* 0x0001e2000c10150a */
[----:B------:R-:W-:-:S02]  /*8160*/  PRMT R37, R95, 0x7632, R37 ;  /* 0x000076325f257816 */ /* 0x000fc40000000025 */
[----:B------:R-:W-:Y:S01]  /*8170*/  FSEL R5, R5, -INF , P3 ;  /* 0xff80000005057808 */ /* 0x000fe20001800000 */
[----:B------:R0:W-:Y:S01]  /*8180*/  STG.E.U16 desc[UR10][R50.64], R91 ;  /* 0x0000005b32007986 */ /* 0x0001e2000c10150a */
[----:B------:R-:W-:Y:S02]  /*8190*/  FSEL R6, R6, -INF , P2 ;  /* 0xff80000006067808 */ /* 0x000fe40001000000 */
[----:B------:R-:W-:Y:S01]  /*81a0*/  FSEL R11, R11, -INF , P1 ;  /* 0xff8000000b0b7808 */ /* 0x000fe20000800000 */
[----:B------:R0:W-:Y:S01]  /*81b0*/  STG.E.U16 desc[UR10][R52.64], R85 ;  /* 0x0000005534007986 */ /* 0x0001e2000c10150a */
[----:B------:R-:W-:Y:S01]  /*81c0*/  FSEL R76, R76, -INF , P4 ;  /* 0xff8000004c4c7808 */ /* 0x000fe20002000000 */
[----:B------:R-:W-:Y:S01]  /*81d0*/  FFMA R12, R5, 0.69314718246459960938, R10 ;  /* 0x3f317218050c7823 */ /* 0x000fe2000000000a */
[----:B------:R-:W-:Y:S01]  /*81e0*/  FFMA R13, R6, 0.69314718246459960938, R9 ;  /* 0x3f317218060d7823 */ /* 0x000fe20000000009 */
[----:B------:R0:W-:Y:S01]  /*81f0*/  STG.E.U16 desc[UR10][R54.64], R93 ;  /* 0x0000005d36007986 */ /* 0x0001e2000c10150a */
[----:B------:R-:W-:Y:S01]  /*8200*/  FFMA R14, R11, 0.69314718246459960938, R8 ;  /* 0x3f3172180b0e7823 */ /* 0x000fe20000000008 */
[----:B------:R-:W-:Y:S01]  /*8210*/  FFMA R15, R76, 0.69314718246459960938, R7 ;  /* 0x3f3172184c0f7823 */ /* 0x000fe20000000007 */
[----:B------:R-:W-:Y:S01]  /*8220*/  LOP3.LUT R3, R0, 0x70, RZ, 0xc0, !PT ;  /* 0x0000007000037812 */ /* 0x000fe200078ec0ff */
[----:B------:R0:W-:Y:S01]  /*8230*/  STG.E.U16 desc[UR10][R56.64], R87 ;  /* 0x0000005738007986 */ /* 0x0001e2000c10150a */
[----:B------:R-:W-:-:S02]  /*8240*/  IMAD.SHL.U32 R5, R79, 0x4, RZ ;  /* 0x000000044f057824 */ /* 0x000fc400078e00ff */
[----:B------:R-:W-:Y:S01]  /*8250*/  IMAD.HI R0, R79, 0x4, RZ ;  /* 0x000000044f007827 */ /* 0x000fe200078e02ff */
[----:B------:R0:W-:Y:S02]  /*8260*/  STG.E.U16 desc[UR10][R58.64], R95 ;  /* 0x0000005f3a007986 */ /* 0x0001e4000c10150a */
[----:B-1----:R-:W-:Y:S02]  /*8270*/  IADD3 R4, P1, P2, R5, UR7, R16 ;  /* 0x0000000705047c10 */ /* 0x002fe4000fa3e010 */
[----:B------:R0:W-:Y:S02]  /*8280*/  STG.E.U16 desc[UR10][R60.64], R30 ;  /* 0x0000001e3c007986 */ /* 0x0001e4000c10150a */
[----:B------:R-:W-:Y:S02]  /*8290*/  IADD3.X R5, R0, UR5, R17, P1, P2 ;  /* 0x0000000500057c10 */ /* 0x000fe40008fe4411 */
[----:B------:R0:W-:Y:S04]  /*82a0*/  STG.E.U16 desc[UR10][R62.64], R31 ;  /* 0x0000001f3e007986 */ /* 0x0001e8000c10150a */
[----:B------:R0:W-:Y:S04]  /*82b0*/  STG.E.U16 desc[UR10][R64.64], R32 ;  /* 0x0000002040007986 */ /* 0x0001e8000c10150a */
[----:B------:R0:W-:Y:S04]  /*82c0*/  STG.E.U16 desc[UR10][R66.64], R33 ;  /* 0x0000002142007986 */ /* 0x0001e8000c10150a */
[----:B------:R0:W-:Y:S04]  /*82d0*/  STG.E.U16 desc[UR10][R68.64], R34 ;  /* 0x0000002244007986 */ /* 0x0001e8000c10150a */
[----:B------:R0:W-:Y:S04]  /*82e0*/  STG.E.U16 desc[UR10][R70.64], R35 ;  /* 0x0000002346007986 */ /* 0x0001e8000c10150a */
[----:B------:R0:W-:Y:S04]  /*82f0*/  STG.E.U16 desc[UR10][R72.64], R36 ;  /* 0x0000002448007986 */ /* 0x0001e8000c10150a */
[----:B------:R0:W-:Y:S01]  /*8300*/  STG.E.U16 desc[UR10][R74.64], R37 ;  /* 0x000000254a007986 */ /* 0x0001e2000c10150a */
[----:B------:R-:W-:Y:S06]  /*8310*/  BAR.SYNC.DEFER_BLOCKING 0x0 ;  /* 0x0000000000007b1d */ /* 0x000fec0000010000 */
[----:B------:R0:W-:Y:S02]  /*8320*/  STS.128 [R3+UR6], R12 ;  /* 0x0000000c03007988 */ /* 0x0001e40008000c06 */
[----:B------:R-:W-:Y:S06]  /*8330*/  BAR.SYNC.DEFER_BLOCKING 0x0 ;  /* 0x0000000000007b1d */ /* 0x000fec0000010000 */
[----:B------:R-:W-:Y:S05]  /*8340*/  @P0 EXIT ;  /* 0x000000000000094d */ /* 0x000fea0003800000 */
[----:B0-----:R-:W0:Y:S04]  /*8350*/  LDS R3, [R2] ;  /* 0x0000000002037984 */ /* 0x001e280000000800 */
[----:B0-----:R-:W-:Y:S01]  /*8360*/  STG.E desc[UR10][R4.64], R3 ;  /* 0x0000000304007986 */ /* 0x001fe2000c10190a */
[----:B------:R-:W-:Y:S05]  /*8370*/  EXIT ;  /* 0x000000000000794d */ /* 0x000fea0003800000 */
.L_x_2:
[----:B------:R-:W-:-:S00]  /*8380*/  BRA `(.L_x_2) ;  /* 0xfffffffc00fc7947 */ /* 0x000fc0000383ffff */
[----:B------:R-:W-:-:S00]  /*8390*/  NOP ;  /* 0x0000000000007918 */ /* 0x000fc00000000000 */
        /* <DEDUP_REMOVED lines=14> */
.L_x_3:


//--------------------- .nv.global.init           --------------------------
	.section	.nv.global.init,"aw",@progbits
.nv.global.init:
	.type		_$_str,@object
	.size		_$_str,(.L_0 - _$_str)
_$_str:
        /*0000*/ 	.byte	0x5f, 0x5f, 0x43, 0x55, 0x44, 0x41, 0x5f, 0x46, 0x54, 0x5a, 0x00
.L_0:


//--------------------- .nv.shared.attn_fwd       --------------------------
	.section	.nv.shared.attn_fwd,"aw",@nobits
	.sectionflags	@""
	.align	16
	.zero		1024


//--------------------- .nv.shared.reserved.0     --------------------------
	.section	.nv.shared.reserved.0,"aw",@nobits
	.weak		__nv_reservedSMEM_offset_0_alias
	.size		__nv_reservedSMEM_offset_0_alias, 0, 0
	.other		__nv_reservedSMEM_offset_0_alias,@"STO_CUDA_RESERVED_SHARED STV_DEFAULT"
__nv_reservedSMEM_offset_0_alias:
	.zero		0


//--------------------- .nv.constant0.attn_fwd    --------------------------
	.section	.nv.constant0.attn_fwd,"a",@progbits
	.sectionflags	@""
	.align	4
.nv.constant0.attn_fwd:
	.zero		664


//--------------------- SYMBOLS --------------------------

	.type		.nv.reservedSmem.offset0,@object
	.size		.nv.reservedSmem.offset0,0x4
